	.target	sm_90a

	.elftype	@"ET_EXEC"


//--------------------- .note.nv.tkinfo           --------------------------
	.section	.note.nv.tkinfo,"",@"SHT_NOTE"
	.sectionflags	@"SHF_NOTE_NV_TKINFO"
	.tkinfo
        /*0018*/ 	.word	0x00000002
        /*0030*/ 	.string	""
        /*0030*/ 	.string	"ptxas"
        /*0030*/ 	.string	"Cuda compilation tools, release 13.0, V13.0.88"
        /*0030*/ 	.string	"Build cuda_13.0.r13.0/compiler.36424714_0"
        /*0030*/ 	.string	"-arch sm_90a -m 64 "



//--------------------- .note.nv.cuinfo           --------------------------
	.section	.note.nv.cuinfo,"",@"SHT_NOTE"
	.sectionflags	@"SHF_NOTE_NV_CUINFO"
        /*0018*/ 	.short	0x0002
        /*001a*/ 	.short	0x005a
        /*001c*/ 	.short	0x0082
	.zero		2


//--------------------- .nv.info                  --------------------------
	.section	.nv.info,"",@"SHT_CUDA_INFO"
	.align	4


	//----- nvinfo : EIATTR_REGCOUNT
	.align		4
        /*0000*/ 	.byte	0x04, 0x2f
        /*0002*/ 	.short	(.L_15 - .L_14)
	.align		4
.L_14:
        /*0004*/ 	.word	index@(_ZN7cutlass13device_kernelINS_4gemm6kernel13GemmUniversalIN4cute5tupleIJiiiiEEENS1_10collective13CollectiveMmaINS1_34MainloopSm90TmaGmmaWarpSpecializedILi4ENS5_IJNS4_1CILi1EEESB_SB_EEENS1_32KernelTmaWarpSpecializedPingpongEEENS5_IJNSA_ILi64EEENSA_ILi128EEESG_EEENS_10bfloat16_tENS5_IJlSB_lEEESI_SJ_NS4_8TiledMMAINS4_8MMA_AtomIJNS4_4SM904GMMA28MMA_64x128x16_F32BF16BF16_SSILNSN_5MajorE0ELSP_0ELNSN_7ScaleInE1ELSQ_1EEEEEENS4_6LayoutISC_NS5_IJNSA_ILi0EEESU_SU_EEEEENS5_IJNS4_10UnderscoreESX_SX_EEEEENS4_13SM90_TMA_LOADENS4_14ComposedLayoutINS4_7SwizzleILi3ELi4ELi3EEENS4_18smem_ptr_flag_bitsILi16EEENST_INS5_IJNSA_ILi8EEESF_EEENS5_IJSF_SB_EEEEEEEvNS4_8identityES10_S1A_vS1B_EENS_8epilogue10collective6detail29Sm90TmaWarpSpecializedAdapterINS1E_15DefaultEpilogueISI_SJ_SJ_NS1D_6thread17LinearCombinationISI_Li1EffLNS1I_9ScaleType4KindE0ELNS_15FloatRoundStyleE2ESI_EENS1_15EpilogueDefaultEEEEEvvEEEEvNT_6ParamsE)
        /*0008*/ 	.word	0x000000a8


	//----- nvinfo : EIATTR_FRAME_SIZE
	.align		4
.L_15:
        /*000c*/ 	.byte	0x04, 0x11
        /*000e*/ 	.short	(.L_17 - .L_16)
	.align		4
.L_16:
        /*0010*/ 	.word	index@(_ZN7cutlass13device_kernelINS_4gemm6kernel13GemmUniversalIN4cute5tupleIJiiiiEEENS1_10collective13CollectiveMmaINS1_34MainloopSm90TmaGmmaWarpSpecializedILi4ENS5_IJNS4_1CILi1EEESB_SB_EEENS1_32KernelTmaWarpSpecializedPingpongEEENS5_IJNSA_ILi64EEENSA_ILi128EEESG_EEENS_10bfloat16_tENS5_IJlSB_lEEESI_SJ_NS4_8TiledMMAINS4_8MMA_AtomIJNS4_4SM904GMMA28MMA_64x128x16_F32BF16BF16_SSILNSN_5MajorE0ELSP_0ELNSN_7ScaleInE1ELSQ_1EEEEEENS4_6LayoutISC_NS5_IJNSA_ILi0EEESU_SU_EEEEENS5_IJNS4_10UnderscoreESX_SX_EEEEENS4_13SM90_TMA_LOADENS4_14ComposedLayoutINS4_7SwizzleILi3ELi4ELi3EEENS4_18smem_ptr_flag_bitsILi16EEENST_INS5_IJNSA_ILi8EEESF_EEENS5_IJSF_SB_EEEEEEEvNS4_8identityES10_S1A_vS1B_EENS_8epilogue10collective6detail29Sm90TmaWarpSpecializedAdapterINS1E_15DefaultEpilogueISI_SJ_SJ_NS1D_6thread17LinearCombinationISI_Li1EffLNS1I_9ScaleType4KindE0ELNS_15FloatRoundStyleE2ESI_EENS1_15EpilogueDefaultEEEEEvvEEEEvNT_6ParamsE)
        /*0014*/ 	.word	0x00000000


	//----- nvinfo : EIATTR_MIN_STACK_SIZE
	.align		4
.L_17:
        /*0018*/ 	.byte	0x04, 0x12
        /*001a*/ 	.short	(.L_19 - .L_18)
	.align		4
.L_18:
        /*001c*/ 	.word	index@(_ZN7cutlass13device_kernelINS_4gemm6kernel13GemmUniversalIN4cute5tupleIJiiiiEEENS1_10collective13CollectiveMmaINS1_34MainloopSm90TmaGmmaWarpSpecializedILi4ENS5_IJNS4_1CILi1EEESB_SB_EEENS1_32KernelTmaWarpSpecializedPingpongEEENS5_IJNSA_ILi64EEENSA_ILi128EEESG_EEENS_10bfloat16_tENS5_IJlSB_lEEESI_SJ_NS4_8TiledMMAINS4_8MMA_AtomIJNS4_4SM904GMMA28MMA_64x128x16_F32BF16BF16_SSILNSN_5MajorE0ELSP_0ELNSN_7ScaleInE1ELSQ_1EEEEEENS4_6LayoutISC_NS5_IJNSA_ILi0EEESU_SU_EEEEENS5_IJNS4_10UnderscoreESX_SX_EEEEENS4_13SM90_TMA_LOADENS4_14ComposedLayoutINS4_7SwizzleILi3ELi4ELi3EEENS4_18smem_ptr_flag_bitsILi16EEENST_INS5_IJNSA_ILi8EEESF_EEENS5_IJSF_SB_EEEEEEEvNS4_8identityES10_S1A_vS1B_EENS_8epilogue10collective6detail29Sm90TmaWarpSpecializedAdapterINS1E_15DefaultEpilogueISI_SJ_SJ_NS1D_6thread17LinearCombinationISI_Li1EffLNS1I_9ScaleType4KindE0ELNS_15FloatRoundStyleE2ESI_EENS1_15EpilogueDefaultEEEEEvvEEEEvNT_6ParamsE)
        /*0020*/ 	.word	0x00000000
.L_19:


//--------------------- .nv.compat                --------------------------
	.section	.nv.compat,"",@"SHT_CUDA_COMPAT_INFO"
	.align	4
        /*0000*/ 	.byte	0x02, 0x09, 0x01, 0x00, 0x02, 0x02, 0x04, 0x00, 0x02, 0x05, 0x05, 0x00, 0x03, 0x07, 0x01, 0x01
        /*0010*/ 	.byte	0x02, 0x03, 0x01, 0x00, 0x02, 0x06, 0x01, 0x00, 0x04, 0x0b, 0x08, 0x00, 0x00, 0x00, 0x00, 0x00
        /*0020*/ 	.byte	0x00, 0x00, 0x00, 0x00


//--------------------- .nv.info._ZN7cutlass13device_kernelINS_4gemm6kernel13GemmUniversalIN4cute5tupleIJiiiiEEENS1_10collective13CollectiveMmaINS1_34MainloopSm90TmaGmmaWarpSpecializedILi4ENS5_IJNS4_1CILi1EEESB_SB_EEENS1_32KernelTmaWarpSpecializedPingpongEEENS5_IJNSA_ILi64EEENSA_ILi128EEESG_EEENS_10bfloat16_tENS5_IJlSB_lEEESI_SJ_NS4_8TiledMMAINS4_8MMA_AtomIJNS4_4SM904GMMA28MMA_64x128x16_F32BF16BF16_SSILNSN_5MajorE0ELSP_0ELNSN_7ScaleInE1ELSQ_1EEEEEENS4_6LayoutISC_NS5_IJNSA_ILi0EEESU_SU_EEEEENS5_IJNS4_10UnderscoreESX_SX_EEEEENS4_13SM90_TMA_LOADENS4_14ComposedLayoutINS4_7SwizzleILi3ELi4ELi3EEENS4_18smem_ptr_flag_bitsILi16EEENST_INS5_IJNSA_ILi8EEESF_EEENS5_IJSF_SB_EEEEEEEvNS4_8identityES10_S1A_vS1B_EENS_8epilogue10collective6detail29Sm90TmaWarpSpecializedAdapterINS1E_15DefaultEpilogueISI_SJ_SJ_NS1D_6thread17LinearCombinationISI_Li1EffLNS1I_9ScaleType4KindE0ELNS_15FloatRoundStyleE2ESI_EENS1_15EpilogueDefaultEEEEEvvEEEEvNT_6ParamsE --------------------------
	.section	.nv.info._ZN7cutlass13device_kernelINS_4gemm6kernel13GemmUniversalIN4cute5tupleIJiiiiEEENS1_10collective13CollectiveMmaINS1_34MainloopSm90TmaGmmaWarpSpecializedILi4ENS5_IJNS4_1CILi1EEESB_SB_EEENS1_32KernelTmaWarpSpecializedPingpongEEENS5_IJNSA_ILi64EEENSA_ILi128EEESG_EEENS_10bfloat16_tENS5_IJlSB_lEEESI_SJ_NS4_8TiledMMAINS4_8MMA_AtomIJNS4_4SM904GMMA28MMA_64x128x16_F32BF16BF16_SSILNSN_5MajorE0ELSP_0ELNSN_7ScaleInE1ELSQ_1EEEEEENS4_6LayoutISC_NS5_IJNSA_ILi0EEESU_SU_EEEEENS5_IJNS4_10UnderscoreESX_SX_EEEEENS4_13SM90_TMA_LOADENS4_14ComposedLayoutINS4_7SwizzleILi3ELi4ELi3EEENS4_18smem_ptr_flag_bitsILi16EEENST_INS5_IJNSA_ILi8EEESF_EEENS5_IJSF_SB_EEEEEEEvNS4_8identityES10_S1A_vS1B_EENS_8epilogue10collective6detail29Sm90TmaWarpSpecializedAdapterINS1E_15DefaultEpilogueISI_SJ_SJ_NS1D_6thread17LinearCombinationISI_Li1EffLNS1I_9ScaleType4KindE0ELNS_15FloatRoundStyleE2ESI_EENS1_15EpilogueDefaultEEEEEvvEEEEvNT_6ParamsE,"",@"SHT_CUDA_INFO"
	.sectionflags	@""
	.align	4


	//----- nvinfo : EIATTR_CUDA_API_VERSION
	.align		4
        /*0000*/ 	.byte	0x04, 0x37
        /*0002*/ 	.short	(.L_21 - .L_20)
.L_20:
        /*0004*/ 	.word	0x00000082


	//----- nvinfo : EIATTR_KPARAM_INFO
	.align		4
.L_21:
        /*0008*/ 	.byte	0x04, 0x17
        /*000a*/ 	.short	(.L_23 - .L_22)
.L_22:
        /*000c*/ 	.word	0x00000000
        /*0010*/ 	.short	0x0000
        /*0012*/ 	.short	0x0070
        /*0014*/ 	.byte	0x00, 0xf0, 0x01, 0x10


	//----- nvinfo : EIATTR_SPARSE_MMA_MASK
	.align		4
.L_23:
        /*0018*/ 	.byte	0x03, 0x50
        /*001a*/ 	.short	0x0000


	//----- nvinfo : EIATTR_MAXREG_COUNT
	.align		4
        /*001c*/ 	.byte	0x03, 0x1b
        /*001e*/ 	.short	0x00a8


	//----- nvinfo : EIATTR_NUM_BARRIERS
	.align		4
        /*0020*/ 	.byte	0x02, 0x4c
        /*0022*/ 	.byte	0x01
	.zero		1


	//----- nvinfo : EIATTR_EXTERNS
	.align		4
        /*0024*/ 	.byte	0x04, 0x0f
        /*0026*/ 	.short	(.L_25 - .L_24)


	//   ....[0]....
	.align		4
.L_24:
        /*0028*/ 	.word	index@(__assertfail)


	//----- nvinfo : EIATTR_MERCURY_ISA_VERSION
	.align		4
.L_25:
        /*002c*/ 	.byte	0x03, 0x5f
        /*002e*/ 	.short	0x0101


	//----- nvinfo : EIATTR_INT_WARP_WIDE_INSTR_OFFSETS
	.align		4
        /*0030*/ 	.byte	0x04, 0x31
        /*0032*/ 	.short	(.L_27 - .L_26)


	//   ....[0]....
.L_26:
        /*0034*/ 	.word	0x00000470


	//   ....[1]....
        /*0038*/ 	.word	0x00000490


	//   ....[2]....
        /*003c*/ 	.word	0x00000510


	//   ....[3]....
        /*0040*/ 	.word	0x00000520


	//   ....[4]....
        /*0044*/ 	.word	0x00000530


	//   ....[5]....
        /*0048*/ 	.word	0x00000550


	//   ....[6]....
        /*004c*/ 	.word	0x000005b0


	//   ....[7]....
        /*0050*/ 	.word	0x000005d0


	//----- nvinfo : EIATTR_COOP_GROUP_MASK_REGIDS
	.align		4
.L_27:
        /*0054*/ 	.byte	0x04, 0x29
        /*0056*/ 	.short	(.L_29 - .L_28)


	//   ....[0]....
.L_28:
        /*0058*/ 	.word	0xffffffff


	//   ....[1]....
        /*005c*/ 	.word	0xffffffff


	//   ....[2]....
        /*0060*/ 	.word	0xffffffff


	//   ....[3]....
        /*0064*/ 	.word	0xffffffff


	//   ....[4]....
        /*0068*/ 	.word	0xffffffff


	//   ....[5]....
        /*006c*/ 	.word	0xffffffff


	//----- nvinfo : EIATTR_COOP_GROUP_INSTR_OFFSETS
	.align		4
.L_29:
        /*0070*/ 	.byte	0x04, 0x28
        /*0072*/ 	.short	(.L_31 - .L_30)


	//   ....[0]....
.L_30:
        /*0074*/ 	.word	0x00000050


	//   ....[1]....
        /*0078*/ 	.word	0x00000080


	//   ....[2]....
        /*007c*/ 	.word	0x00000180


	//   ....[3]....
        /*0080*/ 	.word	0x00000390


	//   ....[4]....
        /*0084*/ 	.word	0x000003d0


	//   ....[5]....
        /*0088*/ 	.word	0x00000410


	//----- nvinfo : EIATTR_REG_RECONFIG
	.align		4
.L_31:
        /*008c*/ 	.byte	0x01, 0x54
	.zero		2


	//----- nvinfo : EIATTR_SYSCALL_OFFSETS
	.align		4
        /*0090*/ 	.byte	0x04, 0x46
        /*0092*/ 	.short	(.L_33 - .L_32)


	//   ....[0]....
.L_32:
        /*0094*/ 	.word	0x00001770


	//----- nvinfo : EIATTR_MBARRIER_INSTR_OFFSETS
	.align		4
.L_33:
        /*0098*/ 	.byte	0x04, 0x39
        /*009a*/ 	.short	(.L_35 - .L_34)


	//   ....[0]....
.L_34:
        /*009c*/ 	.word	0x00000300
        /*00a0*/ 	.word	0x000000ff
        /*00a4*/ 	.word	0x00000000
        /*00a8*/ 	.short	0x0100
        /*00aa*/ 	.byte	0x09
	.zero		1


	//   ....[1]....
        /*00ac*/ 	.word	0x00000310
        /*00b0*/ 	.word	0x000000ff
        /*00b4*/ 	.word	0x00000020
        /*00b8*/ 	.short	0x0100
        /*00ba*/ 	.byte	0x09
	.zero		1


	//   ....[2]....
        /*00bc*/ 	.word	0x00000320
        /*00c0*/ 	.word	0x000000ff
        /*00c4*/ 	.word	0x00000008
        /*00c8*/ 	.short	0x0100
        /*00ca*/ 	.byte	0x09
	.zero		1


	//   ....[3]....
        /*00cc*/ 	.word	0x00000330
        /*00d0*/ 	.word	0x000000ff
        /*00d4*/ 	.word	0x00000028
        /*00d8*/ 	.short	0x0100
        /*00da*/ 	.byte	0x09
	.zero		1


	//   ....[4]....
        /*00dc*/ 	.word	0x00000340
        /*00e0*/ 	.word	0x000000ff
        /*00e4*/ 	.word	0x00000010
        /*00e8*/ 	.short	0x0100
        /*00ea*/ 	.byte	0x09
	.zero		1


	//   ....[5]....
        /*00ec*/ 	.word	0x00000350
        /*00f0*/ 	.word	0x000000ff
        /*00f4*/ 	.word	0x00000030
        /*00f8*/ 	.short	0x0100
        /*00fa*/ 	.byte	0x09
	.zero		1


	//   ....[6]....
        /*00fc*/ 	.word	0x00000360
        /*0100*/ 	.word	0x000000ff
        /*0104*/ 	.word	0x00000018
        /*0108*/ 	.short	0x0100
        /*010a*/ 	.byte	0x09
	.zero		1


	//   ....[7]....
        /*010c*/ 	.word	0x00000370
        /*0110*/ 	.word	0x000000ff
        /*0114*/ 	.word	0x00000038
        /*0118*/ 	.short	0x0100
        /*011a*/ 	.byte	0x09
	.zero		1


	//   ....[8]....
        /*011c*/ 	.word	0x000005f0
        /*0120*/ 	.word	0x000000ff
        /*0124*/ 	.word	0x00000070
        /*0128*/ 	.short	0x0100
        /*012a*/ 	.byte	0x09
	.zero		1


	//   ....[9]....
        /*012c*/ 	.word	0x00000600
        /*0130*/ 	.word	0x000000ff
        /*0134*/ 	.word	0x00000078
        /*0138*/ 	.short	0x0100
        /*013a*/ 	.byte	0x09
	.zero		1


	//   ....[10]....
        /*013c*/ 	.word	0x00000640
        /*0140*/ 	.word	0x000000ff
        /*0144*/ 	.word	0x00000050
        /*0148*/ 	.short	0x0100
        /*014a*/ 	.byte	0x0a
	.zero		1


	//   ....[11]....
        /*014c*/ 	.word	0x00000660
        /*0150*/ 	.word	0x000000ff
        /*0154*/ 	.word	0x00000058
        /*0158*/ 	.short	0x0100
        /*015a*/ 	.byte	0x0a
	.zero		1


	//   ....[12]....
        /*015c*/ 	.word	0x00000670
        /*0160*/ 	.word	0x000000ff
        /*0164*/ 	.word	0x00000060
        /*0168*/ 	.short	0x0100
        /*016a*/ 	.byte	0x0a
	.zero		1


	//   ....[13]....
        /*016c*/ 	.word	0x00000680
        /*0170*/ 	.word	0x000000ff
        /*0174*/ 	.word	0x00000068
        /*0178*/ 	.short	0x0100
        /*017a*/ 	.byte	0x0a
	.zero		1


	//   ....[14]....
        /*017c*/ 	.word	0x00001630
        /*0180*/ 	.word	0x0000005f
        /*0184*/ 	.word	0xfffffff8
        /*0188*/ 	.short	0x010a
        /*018a*/ 	.byte	0x3f
	.zero		1


	//   ....[15]....
        /*018c*/ 	.word	0x00001800
        /*0190*/ 	.word	0x00000003
        /*0194*/ 	.word	0x00000000
        /*0198*/ 	.short	0x010a
        /*019a*/ 	.byte	0x3f
	.zero		1


	//   ....[16]....
        /*019c*/ 	.word	0x00001860
        /*01a0*/ 	.word	0x00000003
        /*01a4*/ 	.word	0x00000000
        /*01a8*/ 	.short	0x010a
        /*01aa*/ 	.byte	0x3f
	.zero		1


	//   ....[17]....
        /*01ac*/ 	.word	0x00001d80
        /*01b0*/ 	.word	0x000000ff
        /*01b4*/ 	.word	0x00000000
        /*01b8*/ 	.short	0x010a
        /*01ba*/ 	.byte	0x04
	.zero		1


	//   ....[18]....
        /*01bc*/ 	.word	0x00001dc0
        /*01c0*/ 	.word	0x000000ff
        /*01c4*/ 	.word	0x00000000
        /*01c8*/ 	.short	0x010a
        /*01ca*/ 	.byte	0x04
	.zero		1


	//   ....[19]....
        /*01cc*/ 	.word	0x000021f0
        /*01d0*/ 	.word	0x000000ff
        /*01d4*/ 	.word	0x00000000
        /*01d8*/ 	.short	0x0101
        /*01da*/ 	.byte	0x04
	.zero		1


	//   ....[20]....
        /*01dc*/ 	.word	0x000022e0
        /*01e0*/ 	.word	0x00000063
        /*01e4*/ 	.word	0x00000000
        /*01e8*/ 	.short	0x0101
        /*01ea*/ 	.byte	0x32
	.zero		1


	//   ....[21]....
        /*01ec*/ 	.word	0x000023a0
        /*01f0*/ 	.word	0x000000ff
        /*01f4*/ 	.word	0x00000000
        /*01f8*/ 	.short	0x0101
        /*01fa*/ 	.byte	0x04
	.zero		1


	//   ....[22]....
        /*01fc*/ 	.word	0x000023f0
        /*0200*/ 	.word	0x0000005f
        /*0204*/ 	.word	0x00000008
        /*0208*/ 	.short	0x010a
        /*020a*/ 	.byte	0x3f
	.zero		1


	//   ....[23]....
        /*020c*/ 	.word	0x000064f0
        /*0210*/ 	.word	0x00000060
        /*0214*/ 	.word	0x00000000
        /*0218*/ 	.short	0x0101
        /*021a*/ 	.byte	0x32
	.zero		1


	//   ....[24]....
        /*021c*/ 	.word	0x00006f00
        /*0220*/ 	.word	0x00000007
        /*0224*/ 	.word	0x00000020
        /*0228*/ 	.short	0x010a
        /*022a*/ 	.byte	0x3f
	.zero		1


	//   ....[25]....
        /*022c*/ 	.word	0x00007360
        /*0230*/ 	.word	0x00000003
        /*0234*/ 	.word	0x00000078
        /*0238*/ 	.short	0x0101
        /*023a*/ 	.byte	0x3f
	.zero		1


	//   ....[26]....
        /*023c*/ 	.word	0x00007ad0
        /*0240*/ 	.word	0x00000007
        /*0244*/ 	.word	0x00000000
        /*0248*/ 	.short	0x010a
        /*024a*/ 	.byte	0x3f
	.zero		1


	//   ....[27]....
        /*024c*/ 	.word	0x00007b50
        /*0250*/ 	.word	0x00000009
        /*0254*/ 	.word	0x00000000
        /*0258*/ 	.short	0x010a
        /*025a*/ 	.byte	0x3f
	.zero		1


	//   ....[28]....
        /*025c*/ 	.word	0x00007be0
        /*0260*/ 	.word	0x00000006
        /*0264*/ 	.word	0x00000000
        /*0268*/ 	.short	0x010a
        /*026a*/ 	.byte	0x3f
	.zero		1


	//   ....[29]....
        /*026c*/ 	.word	0x00007c70
        /*0270*/ 	.word	0x00000003
        /*0274*/ 	.word	0x00000000
        /*0278*/ 	.short	0x010a
        /*027a*/ 	.byte	0x3f
	.zero		1


	//   ....[30]....
        /*027c*/ 	.word	0x00007cd0
        /*0280*/ 	.word	0x0000005f
        /*0284*/ 	.word	0xfffffff8
        /*0288*/ 	.short	0x010a
        /*028a*/ 	.byte	0x3f
	.zero		1


	//   ....[31]....
        /*028c*/ 	.word	0x00007d20
        /*0290*/ 	.word	0x00000003
        /*0294*/ 	.word	0x00000000
        /*0298*/ 	.short	0x010a
        /*029a*/ 	.byte	0x3f
	.zero		1


	//   ....[32]....
        /*029c*/ 	.word	0x00007d80
        /*02a0*/ 	.word	0x00000004
        /*02a4*/ 	.word	0x00000000
        /*02a8*/ 	.short	0x010a
        /*02aa*/ 	.byte	0x3f
	.zero		1


	//   ....[33]....
        /*02ac*/ 	.word	0x00007dd0
        /*02b0*/ 	.word	0x0000005f
        /*02b4*/ 	.word	0x00000008
        /*02b8*/ 	.short	0x010a
        /*02ba*/ 	.byte	0x3f
	.zero		1


	//   ....[34]....
        /*02bc*/ 	.word	0x00007ea0
        /*02c0*/ 	.word	0x00000007
        /*02c4*/ 	.word	0x00000020
        /*02c8*/ 	.short	0x010a
        /*02ca*/ 	.byte	0x3f
	.zero		1


	//   ....[35]....
        /*02cc*/ 	.word	0x00007f70
        /*02d0*/ 	.word	0x00000007
        /*02d4*/ 	.word	0x00000000
        /*02d8*/ 	.short	0x010a
        /*02da*/ 	.byte	0x3f
	.zero		1


	//   ....[36]....
        /*02dc*/ 	.word	0x00007fc0
        /*02e0*/ 	.word	0x00000009
        /*02e4*/ 	.word	0x00000000
        /*02e8*/ 	.short	0x010a
        /*02ea*/ 	.byte	0x3f
	.zero		1


	//   ....[37]....
        /*02ec*/ 	.word	0x00008010
        /*02f0*/ 	.word	0x00000006
        /*02f4*/ 	.word	0x00000000
        /*02f8*/ 	.short	0x010a
        /*02fa*/ 	.byte	0x3f
	.zero		1


	//----- nvinfo : EIATTR_NUM_MBARRIERS
	.align		4
.L_35:
        /*02fc*/ 	.byte	0x03, 0x38
        /*02fe*/ 	.short	0x000e


	//----- nvinfo : EIATTR_EXIT_INSTR_OFFSETS
	.align		4
        /*0300*/ 	.byte	0x04, 0x1c
        /*0302*/ 	.short	(.L_37 - .L_36)


	//   ....[0]....
.L_36:
        /*0304*/ 	.word	0x00001240


	//   ....[1]....
        /*0308*/ 	.word	0x000012a0


	//   ....[2]....
        /*030c*/ 	.word	0x00006c30


	//   ....[3]....
        /*0310*/ 	.word	0x00006c60


	//   ....[4]....
        /*0314*/ 	.word	0x00007cc0


	//----- nvinfo : EIATTR_MAX_THREADS
	.align		4
.L_37:
        /*0318*/ 	.byte	0x04, 0x05
        /*031a*/ 	.short	(.L_39 - .L_38)
.L_38:
        /*031c*/ 	.word	0x00000180
        /*0320*/ 	.word	0x00000001
        /*0324*/ 	.word	0x00000001


	//----- nvinfo : EIATTR_CRS_STACK_SIZE
	.align		4
.L_39:
        /*0328*/ 	.byte	0x04, 0x1e
        /*032a*/ 	.short	(.L_41 - .L_40)
.L_40:
        /*032c*/ 	.word	0x00000000


	//----- nvinfo : EIATTR_CBANK_PARAM_SIZE
	.align		4
.L_41:
        /*0330*/ 	.byte	0x03, 0x19
        /*0332*/ 	.short	0x0470


	//----- nvinfo : EIATTR_PARAM_CBANK
	.align		4
        /*0334*/ 	.byte	0x04, 0x0a
        /*0336*/ 	.short	(.L_43 - .L_42)
	.align		4
.L_42:
        /*0338*/ 	.word	index@(.nv.constant0._ZN7cutlass13device_kernelINS_4gemm6kernel13GemmUniversalIN4cute5tupleIJiiiiEEENS1_10collective13CollectiveMmaINS1_34MainloopSm90TmaGmmaWarpSpecializedILi4ENS5_IJNS4_1CILi1EEESB_SB_EEENS1_32KernelTmaWarpSpecializedPingpongEEENS5_IJNSA_ILi64EEENSA_ILi128EEESG_EEENS_10bfloat16_tENS5_IJlSB_lEEESI_SJ_NS4_8TiledMMAINS4_8MMA_AtomIJNS4_4SM904GMMA28MMA_64x128x16_F32BF16BF16_SSILNSN_5MajorE0ELSP_0ELNSN_7ScaleInE1ELSQ_1EEEEEENS4_6LayoutISC_NS5_IJNSA_ILi0EEESU_SU_EEEEENS5_IJNS4_10UnderscoreESX_SX_EEEEENS4_13SM90_TMA_LOADENS4_14ComposedLayoutINS4_7SwizzleILi3ELi4ELi3EEENS4_18smem_ptr_flag_bitsILi16EEENST_INS5_IJNSA_ILi8EEESF_EEENS5_IJSF_SB_EEEEEEEvNS4_8identityES10_S1A_vS1B_EENS_8epilogue10collective6detail29Sm90TmaWarpSpecializedAdapterINS1E_15DefaultEpilogueISI_SJ_SJ_NS1D_6thread17LinearCombinationISI_Li1EffLNS1I_9ScaleType4KindE0ELNS_15FloatRoundStyleE2ESI_EENS1_15EpilogueDefaultEEEEEvvEEEEvNT_6ParamsE)
        /*033c*/ 	.short	0x0210
        /*033e*/ 	.short	0x0470


	//----- nvinfo : EIATTR_SW_WAR
	.align		4
.L_43:
        /*0340*/ 	.byte	0x04, 0x36
        /*0342*/ 	.short	(.L_45 - .L_44)
.L_44:
        /*0344*/ 	.word	0x00000008
.L_45:


//--------------------- .nv.callgraph             --------------------------
	.section	.nv.callgraph,"",@"SHT_CUDA_CALLGRAPH"
	.align	4
	.sectionentsize	8
	.align		4
        /*0000*/ 	.word	0x00000000
	.align		4
        /*0004*/ 	.word	0xffffffff
	.align		4
        /*0008*/ 	.word	index@(_ZN7cutlass13device_kernelINS_4gemm6kernel13GemmUniversalIN4cute5tupleIJiiiiEEENS1_10collective13CollectiveMmaINS1_34MainloopSm90TmaGmmaWarpSpecializedILi4ENS5_IJNS4_1CILi1EEESB_SB_EEENS1_32KernelTmaWarpSpecializedPingpongEEENS5_IJNSA_ILi64EEENSA_ILi128EEESG_EEENS_10bfloat16_tENS5_IJlSB_lEEESI_SJ_NS4_8TiledMMAINS4_8MMA_AtomIJNS4_4SM904GMMA28MMA_64x128x16_F32BF16BF16_SSILNSN_5MajorE0ELSP_0ELNSN_7ScaleInE1ELSQ_1EEEEEENS4_6LayoutISC_NS5_IJNSA_ILi0EEESU_SU_EEEEENS5_IJNS4_10UnderscoreESX_SX_EEEEENS4_13SM90_TMA_LOADENS4_14ComposedLayoutINS4_7SwizzleILi3ELi4ELi3EEENS4_18smem_ptr_flag_bitsILi16EEENST_INS5_IJNSA_ILi8EEESF_EEENS5_IJSF_SB_EEEEEEEvNS4_8identityES10_S1A_vS1B_EENS_8epilogue10collective6detail29Sm90TmaWarpSpecializedAdapterINS1E_15DefaultEpilogueISI_SJ_SJ_NS1D_6thread17LinearCombinationISI_Li1EffLNS1I_9ScaleType4KindE0ELNS_15FloatRoundStyleE2ESI_EENS1_15EpilogueDefaultEEEEEvvEEEEvNT_6ParamsE)
	.align		4
        /*000c*/ 	.word	index@(__assertfail)
	.align		4
        /*0010*/ 	.word	0x00000000
	.align		4
        /*0014*/ 	.word	0xfffffffe
	.align		4
        /*0018*/ 	.word	0x00000000
	.align		4
        /*001c*/ 	.word	0xfffffffd
	.align		4
        /*0020*/ 	.word	0x00000000
	.align		4
        /*0024*/ 	.word	0xfffffffc


//--------------------- .nv.constant4             --------------------------
	.section	.nv.constant4,"a",@progbits
	.align	8
	.align		8
.nv.constant4:
        /*0000*/ 	.dword	__assertfail
	.align		8
        /*0008*/ 	.dword	__unnamed_1
	.align		8
        /*0010*/ 	.dword	_ZN40_INTERNAL_ebacf1ca_4_k_cu_06b5057a_185934cuda3std3__45__cpo5beginE
	.align		8
        /*0018*/ 	.dword	_ZN40_INTERNAL_ebacf1ca_4_k_cu_06b5057a_185934cuda3std3__45__cpo3endE
	.align		8
        /*0020*/ 	.dword	_ZN40_INTERNAL_ebacf1ca_4_k_cu_06b5057a_185934cuda3std3__45__cpo6cbeginE
	.align		8
        /*0028*/ 	.dword	_ZN40_INTERNAL_ebacf1ca_4_k_cu_06b5057a_185934cuda3std3__45__cpo4cendE
	.align		8
        /*0030*/ 	.dword	_ZN40_INTERNAL_ebacf1ca_4_k_cu_06b5057a_185934cuda3std3__442_GLOBAL__N__ebacf1ca_4_k_cu_06b5057a_185936ignoreE
	.align		8
        /*0038*/ 	.dword	_ZN40_INTERNAL_ebacf1ca_4_k_cu_06b5057a_185934cuda3std3__419piecewise_constructE
	.align		8
        /*0040*/ 	.dword	_ZN40_INTERNAL_ebacf1ca_4_k_cu_06b5057a_185934cuda3std3__48in_placeE
	.align		8
        /*0048*/ 	.dword	_ZN40_INTERNAL_ebacf1ca_4_k_cu_06b5057a_185934cuda3std6ranges3__45__cpo4swapE
	.align		8
        /*0050*/ 	.dword	_ZN40_INTERNAL_ebacf1ca_4_k_cu_06b5057a_185934cuda3std6ranges3__45__cpo9iter_moveE
	.align		8
        /*0058*/ 	.dword	_ZN40_INTERNAL_ebacf1ca_4_k_cu_06b5057a_185934cute7productE
	.align		8
        /*0060*/ 	.dword	_ZN40_INTERNAL_ebacf1ca_4_k_cu_06b5057a_185934cute1_E
	.align		8
        /*0068*/ 	.dword	$str$22
	.align		8
        /*0070*/ 	.dword	$str$23


//--------------------- .text._ZN7cutlass13device_kernelINS_4gemm6kernel13GemmUniversalIN4cute5tupleIJiiiiEEENS1_10collective13CollectiveMmaINS1_34MainloopSm90TmaGmmaWarpSpecializedILi4ENS5_IJNS4_1CILi1EEESB_SB_EEENS1_32KernelTmaWarpSpecializedPingpongEEENS5_IJNSA_ILi64EEENSA_ILi128EEESG_EEENS_10bfloat16_tENS5_IJlSB_lEEESI_SJ_NS4_8TiledMMAINS4_8MMA_AtomIJNS4_4SM904GMMA28MMA_64x128x16_F32BF16BF16_SSILNSN_5MajorE0ELSP_0ELNSN_7ScaleInE1ELSQ_1EEEEEENS4_6LayoutISC_NS5_IJNSA_ILi0EEESU_SU_EEEEENS5_IJNS4_10UnderscoreESX_SX_EEEEENS4_13SM90_TMA_LOADENS4_14ComposedLayoutINS4_7SwizzleILi3ELi4ELi3EEENS4_18smem_ptr_flag_bitsILi16EEENST_INS5_IJNSA_ILi8EEESF_EEENS5_IJSF_SB_EEEEEEEvNS4_8identityES10_S1A_vS1B_EENS_8epilogue10collective6detail29Sm90TmaWarpSpecializedAdapterINS1E_15DefaultEpilogueISI_SJ_SJ_NS1D_6thread17LinearCombinationISI_Li1EffLNS1I_9ScaleType4KindE0ELNS_15FloatRoundStyleE2ESI_EENS1_15EpilogueDefaultEEEEEvvEEEEvNT_6ParamsE --------------------------
	.section	.text._ZN7cutlass13device_kernelINS_4gemm6kernel13GemmUniversalIN4cute5tupleIJiiiiEEENS1_10collective13CollectiveMmaINS1_34MainloopSm90TmaGmmaWarpSpecializedILi4ENS5_IJNS4_1CILi1EEESB_SB_EEENS1_32KernelTmaWarpSpecializedPingpongEEENS5_IJNSA_ILi64EEENSA_ILi128EEESG_EEENS_10bfloat16_tENS5_IJlSB_lEEESI_SJ_NS4_8TiledMMAINS4_8MMA_AtomIJNS4_4SM904GMMA28MMA_64x128x16_F32BF16BF16_SSILNSN_5MajorE0ELSP_0ELNSN_7ScaleInE1ELSQ_1EEEEEENS4_6LayoutISC_NS5_IJNSA_ILi0EEESU_SU_EEEEENS5_IJNS4_10UnderscoreESX_SX_EEEEENS4_13SM90_TMA_LOADENS4_14ComposedLayoutINS4_7SwizzleILi3ELi4ELi3EEENS4_18smem_ptr_flag_bitsILi16EEENST_INS5_IJNSA_ILi8EEESF_EEENS5_IJSF_SB_EEEEEEEvNS4_8identityES10_S1A_vS1B_EENS_8epilogue10collective6detail29Sm90TmaWarpSpecializedAdapterINS1E_15DefaultEpilogueISI_SJ_SJ_NS1D_6thread17LinearCombinationISI_Li1EffLNS1I_9ScaleType4KindE0ELNS_15FloatRoundStyleE2ESI_EENS1_15EpilogueDefaultEEEEEvvEEEEvNT_6ParamsE,"ax",@progbits
	.align	128
.text._ZN7cutlass13device_kernelINS_4gemm6kernel13GemmUniversalIN4cute5tupleIJiiiiEEENS1_10collective13CollectiveMmaINS1_34MainloopSm90TmaGmmaWarpSpecializedILi4ENS5_IJNS4_1CILi1EEESB_SB_EEENS1_32KernelTmaWarpSpecializedPingpongEEENS5_IJNSA_ILi64EEENSA_ILi128EEESG_EEENS_10bfloat16_tENS5_IJlSB_lEEESI_SJ_NS4_8TiledMMAINS4_8MMA_AtomIJNS4_4SM904GMMA28MMA_64x128x16_F32BF16BF16_SSILNSN_5MajorE0ELSP_0ELNSN_7ScaleInE1ELSQ_1EEEEEENS4_6LayoutISC_NS5_IJNSA_ILi0EEESU_SU_EEEEENS5_IJNS4_10UnderscoreESX_SX_EEEEENS4_13SM90_TMA_LOADENS4_14ComposedLayoutINS4_7SwizzleILi3ELi4ELi3EEENS4_18smem_ptr_flag_bitsILi16EEENST_INS5_IJNSA_ILi8EEESF_EEENS5_IJSF_SB_EEEEEEEvNS4_8identityES10_S1A_vS1B_EENS_8epilogue10collective6detail29Sm90TmaWarpSpecializedAdapterINS1E_15DefaultEpilogueISI_SJ_SJ_NS1D_6thread17LinearCombinationISI_Li1EffLNS1I_9ScaleType4KindE0ELNS_15FloatRoundStyleE2ESI_EENS1_15EpilogueDefaultEEEEEvvEEEEvNT_6ParamsE:
        .type           _ZN7cutlass13device_kernelINS_4gemm6kernel13GemmUniversalIN4cute5tupleIJiiiiEEENS1_10collective13CollectiveMmaINS1_34MainloopSm90TmaGmmaWarpSpecializedILi4ENS5_IJNS4_1CILi1EEESB_SB_EEENS1_32KernelTmaWarpSpecializedPingpongEEENS5_IJNSA_ILi64EEENSA_ILi128EEESG_EEENS_10bfloat16_tENS5_IJlSB_lEEESI_SJ_NS4_8TiledMMAINS4_8MMA_AtomIJNS4_4SM904GMMA28MMA_64x128x16_F32BF16BF16_SSILNSN_5MajorE0ELSP_0ELNSN_7ScaleInE1ELSQ_1EEEEEENS4_6LayoutISC_NS5_IJNSA_ILi0EEESU_SU_EEEEENS5_IJNS4_10UnderscoreESX_SX_EEEEENS4_13SM90_TMA_LOADENS4_14ComposedLayoutINS4_7SwizzleILi3ELi4ELi3EEENS4_18smem_ptr_flag_bitsILi16EEENST_INS5_IJNSA_ILi8EEESF_EEENS5_IJSF_SB_EEEEEEEvNS4_8identityES10_S1A_vS1B_EENS_8epilogue10collective6detail29Sm90TmaWarpSpecializedAdapterINS1E_15DefaultEpilogueISI_SJ_SJ_NS1D_6thread17LinearCombinationISI_Li1EffLNS1I_9ScaleType4KindE0ELNS_15FloatRoundStyleE2ESI_EENS1_15EpilogueDefaultEEEEEvvEEEEvNT_6ParamsE,@function
        .size           _ZN7cutlass13device_kernelINS_4gemm6kernel13GemmUniversalIN4cute5tupleIJiiiiEEENS1_10collective13CollectiveMmaINS1_34MainloopSm90TmaGmmaWarpSpecializedILi4ENS5_IJNS4_1CILi1EEESB_SB_EEENS1_32KernelTmaWarpSpecializedPingpongEEENS5_IJNSA_ILi64EEENSA_ILi128EEESG_EEENS_10bfloat16_tENS5_IJlSB_lEEESI_SJ_NS4_8TiledMMAINS4_8MMA_AtomIJNS4_4SM904GMMA28MMA_64x128x16_F32BF16BF16_SSILNSN_5MajorE0ELSP_0ELNSN_7ScaleInE1ELSQ_1EEEEEENS4_6LayoutISC_NS5_IJNSA_ILi0EEESU_SU_EEEEENS5_IJNS4_10UnderscoreESX_SX_EEEEENS4_13SM90_TMA_LOADENS4_14ComposedLayoutINS4_7SwizzleILi3ELi4ELi3EEENS4_18smem_ptr_flag_bitsILi16EEENST_INS5_IJNSA_ILi8EEESF_EEENS5_IJSF_SB_EEEEEEEvNS4_8identityES10_S1A_vS1B_EENS_8epilogue10collective6detail29Sm90TmaWarpSpecializedAdapterINS1E_15DefaultEpilogueISI_SJ_SJ_NS1D_6thread17LinearCombinationISI_Li1EffLNS1I_9ScaleType4KindE0ELNS_15FloatRoundStyleE2ESI_EENS1_15EpilogueDefaultEEEEEvvEEEEvNT_6ParamsE,(.L_x_196 - _ZN7cutlass13device_kernelINS_4gemm6kernel13GemmUniversalIN4cute5tupleIJiiiiEEENS1_10collective13CollectiveMmaINS1_34MainloopSm90TmaGmmaWarpSpecializedILi4ENS5_IJNS4_1CILi1EEESB_SB_EEENS1_32KernelTmaWarpSpecializedPingpongEEENS5_IJNSA_ILi64EEENSA_ILi128EEESG_EEENS_10bfloat16_tENS5_IJlSB_lEEESI_SJ_NS4_8TiledMMAINS4_8MMA_AtomIJNS4_4SM904GMMA28MMA_64x128x16_F32BF16BF16_SSILNSN_5MajorE0ELSP_0ELNSN_7ScaleInE1ELSQ_1EEEEEENS4_6LayoutISC_NS5_IJNSA_ILi0EEESU_SU_EEEEENS5_IJNS4_10UnderscoreESX_SX_EEEEENS4_13SM90_TMA_LOADENS4_14ComposedLayoutINS4_7SwizzleILi3ELi4ELi3EEENS4_18smem_ptr_flag_bitsILi16EEENST_INS5_IJNSA_ILi8EEESF_EEENS5_IJSF_SB_EEEEEEEvNS4_8identityES10_S1A_vS1B_EENS_8epilogue10collective6detail29Sm90TmaWarpSpecializedAdapterINS1E_15DefaultEpilogueISI_SJ_SJ_NS1D_6thread17LinearCombinationISI_Li1EffLNS1I_9ScaleType4KindE0ELNS_15FloatRoundStyleE2ESI_EENS1_15EpilogueDefaultEEEEEvvEEEEvNT_6ParamsE)
        .other          _ZN7cutlass13device_kernelINS_4gemm6kernel13GemmUniversalIN4cute5tupleIJiiiiEEENS1_10collective13CollectiveMmaINS1_34MainloopSm90TmaGmmaWarpSpecializedILi4ENS5_IJNS4_1CILi1EEESB_SB_EEENS1_32KernelTmaWarpSpecializedPingpongEEENS5_IJNSA_ILi64EEENSA_ILi128EEESG_EEENS_10bfloat16_tENS5_IJlSB_lEEESI_SJ_NS4_8TiledMMAINS4_8MMA_AtomIJNS4_4SM904GMMA28MMA_64x128x16_F32BF16BF16_SSILNSN_5MajorE0ELSP_0ELNSN_7ScaleInE1ELSQ_1EEEEEENS4_6LayoutISC_NS5_IJNSA_ILi0EEESU_SU_EEEEENS5_IJNS4_10UnderscoreESX_SX_EEEEENS4_13SM90_TMA_LOADENS4_14ComposedLayoutINS4_7SwizzleILi3ELi4ELi3EEENS4_18smem_ptr_flag_bitsILi16EEENST_INS5_IJNSA_ILi8EEESF_EEENS5_IJSF_SB_EEEEEEEvNS4_8identityES10_S1A_vS1B_EENS_8epilogue10collective6detail29Sm90TmaWarpSpecializedAdapterINS1E_15DefaultEpilogueISI_SJ_SJ_NS1D_6thread17LinearCombinationISI_Li1EffLNS1I_9ScaleType4KindE0ELNS_15FloatRoundStyleE2ESI_EENS1_15EpilogueDefaultEEEEEvvEEEEvNT_6ParamsE,@"STO_CUDA_ENTRY STV_DEFAULT"
_ZN7cutlass13device_kernelINS_4gemm6kernel13GemmUniversalIN4cute5tupleIJiiiiEEENS1_10collective13CollectiveMmaINS1_34MainloopSm90TmaGmmaWarpSpecializedILi4ENS5_IJNS4_1CILi1EEESB_SB_EEENS1_32KernelTmaWarpSpecializedPingpongEEENS5_IJNSA_ILi64EEENSA_ILi128EEESG_EEENS_10bfloat16_tENS5_IJlSB_lEEESI_SJ_NS4_8TiledMMAINS4_8MMA_AtomIJNS4_4SM904GMMA28MMA_64x128x16_F32BF16BF16_SSILNSN_5MajorE0ELSP_0ELNSN_7ScaleInE1ELSQ_1EEEEEENS4_6LayoutISC_NS5_IJNSA_ILi0EEESU_SU_EEEEENS5_IJNS4_10UnderscoreESX_SX_EEEEENS4_13SM90_TMA_LOADENS4_14ComposedLayoutINS4_7SwizzleILi3ELi4ELi3EEENS4_18smem_ptr_flag_bitsILi16EEENST_INS5_IJNSA_ILi8EEESF_EEENS5_IJSF_SB_EEEEEEEvNS4_8identityES10_S1A_vS1B_EENS_8epilogue10collective6detail29Sm90TmaWarpSpecializedAdapterINS1E_15DefaultEpilogueISI_SJ_SJ_NS1D_6thread17LinearCombinationISI_Li1EffLNS1I_9ScaleType4KindE0ELNS_15FloatRoundStyleE2ESI_EENS1_15EpilogueDefaultEEEEEvvEEEEvNT_6ParamsE:
[----:B------:R-:W0:Y:S01]  /*0000*/  LDC R1, c[0x0][0x28] ;  /* 0x00000a00ff017b82 */ /* 0x000e220000000800 */
[----:B------:R-:W1:Y:S01]  /*0010*/  S2R R4, SR_TID.X ;  /* 0x0000000000047919 */ /* 0x000e620000002100 */
[----:B------:R-:W-:Y:S01]  /*0020*/  ELECT P0, URZ, PT ;  /* 0x00000000003f782f */ /* 0x000fe20003800000 */
[----:B------:R-:W-:Y:S01]  /*0030*/  BSSY B0, `(.L_x_0) ;  /* 0x0000014000007945 */ /* 0x000fe20003800000 */
[----:B-1----:R-:W-:-:S05]  /*0040*/  SHF.R.U32.HI R0, RZ, 0x5, R4 ;  /* 0x00000005ff007819 */ /* 0x002fca0000011604 */
[----:B------:R-:W1:Y:S02]  /*0050*/  SHFL.IDX PT, R2, R0, RZ, 0x1f ;  /* 0x00001fff00027589 */ /* 0x000e6400000e0000 */
[----:B-1----:R-:W-:Y:S02]  /*0060*/  R2UR UR8, R2 ;  /* 0x00000000020872ca */ /* 0x002fe400000e0000 */
[----:B------:R-:W-:-:S05]  /*0070*/  SHF.R.U32.HI R2, RZ, 0x7, R4 ;  /* 0x00000007ff027819 */ /* 0x000fca0000011604 */
[----:B------:R1:W2:Y:S06]  /*0080*/  SHFL.IDX PT, R3, R2, RZ, 0x1f ;  /* 0x00001fff02037589 */ /* 0x0002ac00000e0000 */
[----:B------:R-:W-:Y:S02]  /*0090*/  USHF.R.S32.HI UR4, URZ, 0x1f, UR8 ;  /* 0x0000001f3f047899 */ /* 0x000fe40008011408 */
[----:B------:R-:W-:Y:S02]  /*00a0*/  ISETP.NE.OR P0, PT, RZ, UR8, !P0 ;  /* 0x00000008ff007c0c */ /* 0x000fe4000c705670 */
[----:B------:R-:W-:-:S04]  /*00b0*/  ULEA.HI UR4, UR4, UR8, URZ, 0x2 ;  /* 0x0000000804047291 */ /* 0x000fc8000f8f103f */
[----:B------:R-:W-:-:S04]  /*00c0*/  ULOP3.LUT UR4, UR4, 0xfffffffc, URZ, 0xc0, !UPT ;  /* 0xfffffffc04047892 */ /* 0x000fc8000f8ec03f */
[----:B------:R-:W-:-:S03]  /*00d0*/  UIADD3 UR8, UR8, -UR4, URZ ;  /* 0x8000000408087290 */ /* 0x000fc6000fffe03f */
[----:B01----:R-:W-:Y:S09]  /*00e0*/  @P0 BRA `(.L_x_1) ;  /* 0x0000000000200947 */ /* 0x003ff20003800000 */
[----:B------:R-:W-:Y:S02]  /*00f0*/  ULDC.64 UR4, c[0x0][0x198] ;  /* 0x0000660000047ab9 */ /* 0x000fe40000000a00 */
[----:B------:R-:W-:Y:S02]  /*0100*/  UIADD3 UR6, UP0, UR4, 0xf0, URZ ;  /* 0x000000f004067890 */ /* 0x000fe4000ff1e03f */
[----:B------:R-:W-:Y:S02]  /*0110*/  UIADD3 UR4, UP1, UR4, 0x1f0, URZ ;  /* 0x000001f004047890 */ /* 0x000fe4000ff3e03f */
[----:B------:R-:W-:Y:S02]  /*0120*/  UIADD3.X UR7, URZ, UR5, URZ, UP0, !UPT ;  /* 0x000000053f077290 */ /* 0x000fe400087fe43f */
[----:B------:R-:W-:-:S07]  /*0130*/  UIADD3.X UR5, URZ, UR5, URZ, UP1, !UPT ;  /* 0x000000053f057290 */ /* 0x000fce0008ffe43f */
[----:B------:R0:W-:Y:S02]  /*0140*/  UTMACCTL.PF [UR6] ;  /* 0x00000000060079b9 */ /* 0x0001e40008040000 */
[----:B------:R0:W-:Y:S02]  /*0150*/  UTMACCTL.PF [UR4] ;  /* 0x00000000040079b9 */ /* 0x0001e40008040000 */
[----:B0-----:R-:W-:Y:S01]  /*0160*/  NOP ;  /* 0x0000000000007918 */ /* 0x001fe20000000000 */
.L_x_1:
[----:B------:R-:W-:Y:S05]  /*0170*/  BSYNC B0 ;  /* 0x0000000000007941 */ /* 0x000fea0003800000 */
.L_x_0:
[----:B------:R-:W0:Y:S01]  /*0180*/  SHFL.IDX PT, R5, R0, RZ, 0x1f ;  /* 0x00001fff00057589 */ /* 0x000e2200000e0000 */
[----:B--2---:R-:W-:Y:S01]  /*0190*/  R2UR UR15, R3 ;  /* 0x00000000030f72ca */ /* 0x004fe200000e0000 */
[----:B------:R-:W-:-:S04]  /*01a0*/  UISETP.NE.AND UP0, UPT, UR8, 0x3, UPT ;  /* 0x000000030800788c */ /* 0x000fc8000bf05270 */
[----:B------:R-:W-:-:S08]  /*01b0*/  UISETP.EQ.OR UP0, UPT, UR8, URZ, !UP0 ;  /* 0x0000003f0800728c */ /* 0x000fd0000c702670 */
[----:B------:R-:W-:Y:S02]  /*01c0*/  UIADD3 UR18, UR15, -0x1, URZ ;  /* 0xffffffff0f127890 */ /* 0x000fe4000fffe03f */
[----:B------:R-:W-:Y:S02]  /*01d0*/  UISETP.EQ.AND UP0, UPT, UR15, URZ, UP0 ;  /* 0x0000003f0f00728c */ /* 0x000fe40008702270 */
[----:B------:R-:W-:Y:S02]  /*01e0*/  UISETP.GE.U32.AND UP1, UPT, UR18, 0x2, UPT ;  /* 0x000000021200788c */ /* 0x000fe4000bf26070 */
[----:B------:R-:W-:Y:S01]  /*01f0*/  USEL UR40, URZ, 0x1, !UP0 ;  /* 0x000000013f287887 */ /* 0x000fe2000c000000 */
[----:B0-----:R-:W-:-:S03]  /*0200*/  ISETP.NE.AND P0, PT, R5, RZ, PT ;  /* 0x000000ff0500720c */ /* 0x001fc60003f05270 */
[----:B------:R-:W-:-:S10]  /*0210*/  USEL UR40, UR40, 0x2, UP1 ;  /* 0x0000000228287887 */ /* 0x000fd40008800000 */
[----:B------:R-:W-:Y:S05]  /*0220*/  @P0 BRA `(.L_x_2) ;  /* 0x0000000000580947 */ /* 0x000fea0003800000 */
[----:B------:R-:W0:Y:S01]  /*0230*/  S2UR UR9, SR_CgaCtaId ;  /* 0x00000000000979c3 */ /* 0x000e220000008800 */
[----:B------:R-:W-:Y:S01]  /*0240*/  UMOV UR4, 0x400 ;  /* 0x0000040000047882 */ /* 0x000fe20000000000 */
[----:B------:R-:W-:Y:S01]  /*0250*/  UMOV UR5, 0x1 ;  /* 0x0000000100057882 */ /* 0x000fe20000000000 */
[----:B------:R-:W-:Y:S01]  /*0260*/  UMOV UR6, 0x80 ;  /* 0x0000008000067882 */ /* 0x000fe20000000000 */
[----:B------:R-:W-:Y:S01]  /*0270*/  ELECT P0, URZ, PT ;  /* 0x00000000003f782f */ /* 0x000fe20003800000 */
[----:B------:R-:W-:-:S04]  /*0280*/  UIADD3 UR6, -UR6, 0x100000, URZ ;  /* 0x0010000006067890 */ /* 0x000fc8000fffe13f */
[----:B------:R-:W-:Y:S02]  /*0290*/  USHF.L.U32 UR7, UR6, 0xb, URZ ;  /* 0x0000000b06077899 */ /* 0x000fe4000800063f */
[----:B------:R-:W-:Y:S02]  /*02a0*/  USHF.L.U32 UR6, UR6, 0x1, URZ ;  /* 0x0000000106067899 */ /* 0x000fe4000800063f */
[----:B0-----:R-:W-:Y:S02]  /*02b0*/  ULEA UR9, UR9, UR4, 0x18 ;  /* 0x0000000409097291 */ /* 0x001fe4000f8ec03f */
[----:B------:R-:W-:-:S04]  /*02c0*/  UIADD3 UR4, -UR5, 0x100000, URZ ;  /* 0x0010000005047890 */ /* 0x000fc8000fffe13f */
[----:B------:R-:W-:Y:S02]  /*02d0*/  USHF.L.U32 UR5, UR4, 0xb, URZ ;  /* 0x0000000b04057899 */ /* 0x000fe4000800063f */
[----:B------:R-:W-:Y:S01]  /*02e0*/  USHF.L.U32 UR4, UR4, 0x1, URZ ;  /* 0x0000000104047899 */ /* 0x000fe2000800063f */
[----:B------:R-:W0:Y:S11]  /*02f0*/  FENCE.VIEW.ASYNC.S ;  /* 0x00000000000073c6 */ /* 0x000e360000000000 */
[----:B0-----:R0:W1:Y:S01]  /*0300*/  SYNCS.EXCH.64 URZ, [UR9], UR4 ;  /* 0x00000004093f75b2 */ /* 0x0010620008000100 */
[----:B------:R0:W2:Y:S01]  /*0310*/  SYNCS.EXCH.64 URZ, [UR9+0x20], UR6 ;  /* 0x00002006093f75b2 */ /* 0x0000a20008000100 */
[----:B------:R0:W3:Y:S01]  /*0320*/  SYNCS.EXCH.64 URZ, [UR9+0x8], UR4 ;  /* 0x00000804093f75b2 */ /* 0x0000e20008000100 */
[----:B------:R0:W4:Y:S01]  /*0330*/  SYNCS.EXCH.64 URZ, [UR9+0x28], UR6 ;  /* 0x00002806093f75b2 */ /* 0x0001220008000100 */
[----:B------:R0:W0:Y:S01]  /*0340*/  SYNCS.EXCH.64 URZ, [UR9+0x10], UR4 ;  /* 0x00001004093f75b2 */ /* 0x0000220008000100 */
[----:B------:R0:W0:Y:S01]  /*0350*/  SYNCS.EXCH.64 URZ, [UR9+0x30], UR6 ;  /* 0x00003006093f75b2 */ /* 0x0000220008000100 */
[----:B------:R0:W0:Y:S01]  /*0360*/  SYNCS.EXCH.64 URZ, [UR9+0x18], UR4 ;  /* 0x00001804093f75b2 */ /* 0x0000220008000100 */
[----:B------:R0:W0:Y:S01]  /*0370*/  SYNCS.EXCH.64 URZ, [UR9+0x38], UR6 ;  /* 0x00003806093f75b2 */ /* 0x0000220008000100 */
[----:B------:R-:W-:Y:S01]  /*0380*/  NOP ;  /* 0x0000000000007918 */ /* 0x000fe20000000000 */
.L_x_2:
[----:B------:R-:W5:Y:S01]  /*0390*/  SHFL.IDX PT, R5, R0, RZ, 0x1f ;  /* 0x00001fff00057589 */ /* 0x000f6200000e0000 */
[----:B------:R-:W-:Y:S01]  /*03a0*/  ELECT P0, URZ, PT ;  /* 0x00000000003f782f */ /* 0x000fe20003800000 */
[----:B------:R-:W-:Y:S01]  /*03b0*/  NOP ;  /* 0x0000000000007918 */ /* 0x000fe20000000000 */
[----:B------:R-:W-:Y:S01]  /*03c0*/  ELECT P1, URZ, PT ;  /* 0x00000000003f782f */ /* 0x000fe20003820000 */
[----:B------:R-:W1:Y:S01]  /*03d0*/  SHFL.IDX PT, R3, R0, RZ, 0x1f ;  /* 0x00001fff00037589 */ /* 0x000e6200000e0000 */
[----:B0-----:R-:W-:Y:S01]  /*03e0*/  UMOV UR4, 0x20 ;  /* 0x0000002000047882 */ /* 0x001fe20000000000 */
[----:B------:R-:W-:Y:S01]  /*03f0*/  UMOV UR12, 0x80 ;  /* 0x00000080000c7882 */ /* 0x000fe20000000000 */
[----:B------:R-:W-:Y:S01]  /*0400*/  NOP ;  /* 0x0000000000007918 */ /* 0x000fe20000000000 */
[----:B------:R0:W0:Y:S01]  /*0410*/  SHFL.IDX PT, R95, R2, RZ, 0x1f ;  /* 0x00001fff025f7589 */ /* 0x00002200000e0000 */
[----:B------:R-:W-:Y:S01]  /*0420*/  ULDC.64 UR54, c[0x0][0x208] ;  /* 0x0000820000367ab9 */ /* 0x000fe20000000a00 */
[----:B-----5:R-:W-:-:S02]  /*0430*/  ISETP.NE.OR P0, PT, R5, RZ, !P0 ;  /* 0x000000ff0500720c */ /* 0x020fc40004705670 */
[----:B-1----:R-:W-:Y:S02]  /*0440*/  ISETP.NE.OR P1, PT, R3, RZ, !P1 ;  /* 0x000000ff0300720c */ /* 0x002fe40004f25670 */
[----:B------:R-:W-:-:S04]  /*0450*/  SHF.R.S32.HI R3, RZ, 0x1f, R4 ;  /* 0x0000001fff037819 */ /* 0x000fc80000011404 */
[----:B------:R-:W-:-:S05]  /*0460*/  LEA.HI R3, R3, R4, RZ, 0x7 ;  /* 0x0000000403037211 */ /* 0x000fca00078f38ff */
[----:B------:R-:W-:Y:S01]  /*0470*/  VOTEU.ALL UP0, P0 ;  /* 0x00000000003f7886 */ /* 0x000fe20000000000 */
[----:B------:R-:W-:Y:S01]  /*0480*/  LOP3.LUT R3, R3, 0xffffff80, RZ, 0xc0, !PT ;  /* 0xffffff8003037812 */ /* 0x000fe200078ec0ff */
[----:B------:R-:W-:-:S03]  /*0490*/  VOTEU.ALL UP1, P1 ;  /* 0x00000000003f7886 */ /* 0x000fc60000820000 */
[----:B------:R-:W1:Y:S01]  /*04a0*/  @!UP0 S2UR UR7, SR_CgaCtaId ;  /* 0x00000000000789c3 */ /* 0x000e620000008800 */
[----:B------:R-:W-:Y:S01]  /*04b0*/  @!UP0 UMOV UR6, 0x400 ;  /* 0x0000040000068882 */ /* 0x000fe20000000000 */
[----:B------:R-:W-:-:S04]  /*04c0*/  @!UP0 UIADD3 UR4, -UR4, 0x100000, URZ ;  /* 0x0010000004048890 */ /* 0x000fc8000fffe13f */
[----:B------:R-:W-:Y:S02]  /*04d0*/  @!UP0 USHF.L.U32 UR5, UR4, 0xb, URZ ;  /* 0x0000000b04058899 */ /* 0x000fe4000800063f */
[----:B------:R-:W-:Y:S01]  /*04e0*/  @!UP0 USHF.L.U32 UR4, UR4, 0x1, URZ ;  /* 0x0000000104048899 */ /* 0x000fe2000800063f */
[----:B------:R-:W-:Y:S01]  /*04f0*/  IMAD.IADD R3, R4, 0x1, -R3 ;  /* 0x0000000104037824 */ /* 0x000fe200078e0a03 */
[----:B------:R-:W-:Y:S01]  /*0500*/  @!UP1 UMOV UR10, 0x400 ;  /* 0x00000400000a9882 */ /* 0x000fe20000000000 */
[----:B------:R-:W-:Y:S01]  /*0510*/  VOTEU.ALL UP2, P1 ;  /* 0x00000000003f7886 */ /* 0x000fe20000840000 */
[----:B------:R-:W-:Y:S01]  /*0520*/  VOTEU.ALL UP3, P1 ;  /* 0x00000000003f7886 */ /* 0x000fe20000860000 */
[----:B------:R-:W-:Y:S01]  /*0530*/  VOTEU.ALL UP4, P1 ;  /* 0x00000000003f7886 */ /* 0x000fe20000880000 */
[----:B------:R-:W5:Y:S01]  /*0540*/  @!UP1 S2UR UR11, SR_CgaCtaId ;  /* 0x00000000000b99c3 */ /* 0x000f620000008800 */
[----:B------:R-:W-:Y:S01]  /*0550*/  VOTEU.ALL UP5, P1 ;  /* 0x00000000003f7886 */ /* 0x000fe200008a0000 */
[----:B------:R-:W-:Y:S01]  /*0560*/  ISETP.NE.AND P1, PT, RZ, UR15, PT ;  /* 0x0000000fff007c0c */ /* 0x000fe2000bf25270 */
[----:B-1----:R-:W-:-:S02]  /*0570*/  @!UP0 ULEA UR9, UR7, UR6, 0x18 ;  /* 0x0000000607098291 */ /* 0x002fc4000f8ec03f */
[----:B------:R-:W-:-:S04]  /*0580*/  @!UP1 UIADD3 UR6, -UR12, 0x100000, URZ ;  /* 0x001000000c069890 */ /* 0x000fc8000fffe13f */
[----:B------:R-:W-:Y:S02]  /*0590*/  @!UP1 USHF.L.U32 UR7, UR6, 0xb, URZ ;  /* 0x0000000b06079899 */ /* 0x000fe4000800063f */
[----:B------:R-:W-:Y:S01]  /*05a0*/  @!UP1 USHF.L.U32 UR6, UR6, 0x1, URZ ;  /* 0x0000000106069899 */ /* 0x000fe2000800063f */
[----:B------:R-:W-:Y:S01]  /*05b0*/  VOTEU.ALL UP0, P0 ;  /* 0x00000000003f7886 */ /* 0x000fe20000000000 */
[----:B-----5:R-:W-:Y:S01]  /*05c0*/  @!UP1 ULEA UR10, UR11, UR10, 0x18 ;  /* 0x0000000a0b0a9291 */ /* 0x020fe2000f8ec03f */
[----:B------:R-:W-:Y:S01]  /*05d0*/  VOTEU.ALL UP1, P0 ;  /* 0x00000000003f7886 */ /* 0x000fe20000020000 */
[----:B------:R-:W1:Y:S02]  /*05e0*/  FENCE.VIEW.ASYNC.S ;  /* 0x00000000000073c6 */ /* 0x000e640000000000 */
[----:B-1----:R-:W2:Y:S02]  /*05f0*/  @!UP0 SYNCS.EXCH.64 URZ, [UR9+0x70], UR4 ;  /* 0x00007004093f85b2 */ /* 0x002ea40008000100 */
[----:B------:R1:W2:Y:S01]  /*0600*/  @!UP1 SYNCS.EXCH.64 URZ, [UR9+0x78], UR4 ;  /* 0x00007804093f95b2 */ /* 0x0002a20008000100 */
[----:B------:R-:W-:Y:S01]  /*0610*/  NOP ;  /* 0x0000000000007918 */ /* 0x000fe20000000000 */
[----:B-1----:R-:W-:-:S02]  /*0620*/  ULDC.64 UR4, c[0x0][0x598] ;  /* 0x0001660000047ab9 */ /* 0x002fc40000000a00 */
[----:B------:R-:W-:Y:S02]  /*0630*/  ISETP.NE.U32.AND P0, PT, RZ, UR4, PT ;  /* 0x00000004ff007c0c */ /* 0x000fe4000bf05070 */
[----:B------:R1:W2:Y:S02]  /*0640*/  @!UP2 SYNCS.EXCH.64 URZ, [UR10+0x50], UR6 ;  /* 0x000050060a3fa5b2 */ /* 0x0002a40008000100 */
[----:B------:R-:W-:Y:S01]  /*0650*/  ISETP.NE.AND.EX P0, PT, RZ, UR5, PT, P0 ;  /* 0x00000005ff007c0c */ /* 0x000fe2000bf05300 */
[----:B------:R1:W2:Y:S01]  /*0660*/  @!UP3 SYNCS.EXCH.64 URZ, [UR10+0x58], UR6 ;  /* 0x000058060a3fb5b2 */ /* 0x0002a20008000100 */
[----:B------:R1:W2:Y:S01]  /*0670*/  @!UP4 SYNCS.EXCH.64 URZ, [UR10+0x60], UR6 ;  /* 0x000060060a3fc5b2 */ /* 0x0002a20008000100 */
[----:B------:R1:W2:Y:S01]  /*0680*/  @!UP5 SYNCS.EXCH.64 URZ, [UR10+0x68], UR6 ;  /* 0x000068060a3fd5b2 */ /* 0x0002a20008000100 */
[----:B------:R-:W-:Y:S01]  /*0690*/  NOP ;  /* 0x0000000000007918 */ /* 0x000fe20000000000 */
[----:B--234-:R-:W-:Y:S08]  /*06a0*/  BAR.SYNC.DEFER_BLOCKING 0x0 ;  /* 0x0000000000007b1d */ /* 0x01cff00000010000 */
[----:B01----:R-:W-:Y:S05]  /*06b0*/  @!P0 BRA `(.L_x_3) ;  /* 0x00000000001c8947 */ /* 0x003fea0003800000 */
[----:B------:R-:W0:Y:S02]  /*06c0*/  LDC.64 R6, c[0x0][0x598] ;  /* 0x00016600ff067b82 */ /* 0x000e240000000a00 */
[----:B0-----:R-:W2:Y:S02]  /*06d0*/  LDG.E.64 R6, desc[UR54][R6.64] ;  /* 0x0000003606067981 */ /* 0x001ea4000c1e1b00 */
[----:B--2---:R-:W-:-:S04]  /*06e0*/  ISETP.NE.U32.AND P0, PT, R6, RZ, PT ;  /* 0x000000ff0600720c */ /* 0x004fc80003f05070 */
[----:B------:R-:W-:-:S13]  /*06f0*/  ISETP.NE.AND.EX P0, PT, R7, RZ, PT, P0 ;  /* 0x000000ff0700720c */ /* 0x000fda0003f05300 */
[----:B------:R-:W-:Y:S05]  /*0700*/  @!P0 BRA `(.L_x_3) ;  /* 0x0000000000088947 */ /* 0x000fea0003800000 */
[----:B------:R1:W5:Y:S01]  /*0710*/  LD.E R22, desc[UR54][R6.64] ;  /* 0x0000003606167980 */ /* 0x000362000c101900 */
[----:B------:R-:W-:Y:S05]  /*0720*/  BRA `(.L_x_4) ;  /* 0x0000000000247947 */ /* 0x000fea0003800000 */
.L_x_3:
[----:B------:R-:W-:Y:S02]  /*0730*/  ULDC.64 UR4, c[0x0][0x588] ;  /* 0x0001620000047ab9 */ /* 0x000fe40000000a00 */
[----:B------:R-:W-:-:S04]  /*0740*/  ISETP.NE.U32.AND P0, PT, RZ, UR4, PT ;  /* 0x00000004ff007c0c */ /* 0x000fc8000bf05070 */
[----:B------:R-:W-:-:S13]  /*0750*/  ISETP.NE.AND.EX P0, PT, RZ, UR5, PT, P0 ;  /* 0x00000005ff007c0c */ /* 0x000fda000bf05300 */
[----:B------:R-:W-:Y:S05]  /*0760*/  @!P0 BRA `(.L_x_5) ;  /* 0x00000000000c8947 */ /* 0x000fea0003800000 */
[----:B------:R-:W0:Y:S02]  /*0770*/  LDC.64 R22, c[0x0][0x588] ;  /* 0x00016200ff167b82 */ /* 0x000e240000000a00 */
[----:B0-----:R0:W5:Y:S01]  /*0780*/  LDG.E R22, desc[UR54][R22.64] ;  /* 0x0000003616167981 */ /* 0x001162000c1e1900 */
[----:B------:R-:W-:Y:S05]  /*0790*/  BRA `(.L_x_4) ;  /* 0x0000000000087947 */ /* 0x000fea0003800000 */
.L_x_5:
[----:B------:R-:W-:Y:S02]  /*07a0*/  ULDC UR4, c[0x0][0x580] ;  /* 0x0001600000047ab9 */ /* 0x000fe40000000800 */
[----:B------:R-:W-:-:S07]  /*07b0*/  IMAD.U32 R22, RZ, RZ, UR4 ;  /* 0x00000004ff167e24 */ /* 0x000fce000f8e00ff */
.L_x_4:
[----:B------:R-:W-:Y:S02]  /*07c0*/  ULDC.64 UR4, c[0x0][0x5a0] ;  /* 0x0001680000047ab9 */ /* 0x000fe40000000a00 */
[----:B------:R-:W-:-:S04]  /*07d0*/  ISETP.NE.U32.AND P0, PT, RZ, UR4, PT ;  /* 0x00000004ff007c0c */ /* 0x000fc8000bf05070 */
[----:B------:R-:W-:-:S13]  /*07e0*/  ISETP.NE.AND.EX P0, PT, RZ, UR5, PT, P0 ;  /* 0x00000005ff007c0c */ /* 0x000fda000bf05300 */
[----:B------:R-:W-:Y:S05]  /*07f0*/  @!P0 BRA `(.L_x_6) ;  /* 0x00000000001c8947 */ /* 0x000fea0003800000 */
[----:B-1----:R-:W1:Y:S02]  /*0800*/  LDC.64 R6, c[0x0][0x5a0] ;  /* 0x00016800ff067b82 */ /* 0x002e640000000a00 */
[----:B-1----:R-:W2:Y:S02]  /*0810*/  LDG.E.64 R6, desc[UR54][R6.64] ;  /* 0x0000003606067981 */ /* 0x002ea4000c1e1b00 */
[----:B--2---:R-:W-:-:S04]  /*0820*/  ISETP.NE.U32.AND P0, PT, R6, RZ, PT ;  /* 0x000000ff0600720c */ /* 0x004fc80003f05070 */
[----:B------:R-:W-:-:S13]  /*0830*/  ISETP.NE.AND.EX P0, PT, R7, RZ, PT, P0 ;  /* 0x000000ff0700720c */ /* 0x000fda0003f05300 */
[----:B------:R-:W-:Y:S05]  /*0840*/  @!P0 BRA `(.L_x_6) ;  /* 0x0000000000088947 */ /* 0x000fea0003800000 */
[----:B0-----:R2:W5:Y:S01]  /*0850*/  LD.E R23, desc[UR54][R6.64] ;  /* 0x0000003606177980 */ /* 0x001562000c101900 */
[----:B------:R-:W-:Y:S05]  /*0860*/  BRA `(.L_x_7) ;  /* 0x0000000000247947 */ /* 0x000fea0003800000 */
.L_x_6:
[----:B------:R-:W-:Y:S02]  /*0870*/  ULDC.64 UR4, c[0x0][0x590] ;  /* 0x0001640000047ab9 */ /* 0x000fe40000000a00 */
[----:B------:R-:W-:-:S04]  /*0880*/  ISETP.NE.U32.AND P0, PT, RZ, UR4, PT ;  /* 0x00000004ff007c0c */ /* 0x000fc8000bf05070 */
[----:B------:R-:W-:-:S13]  /*0890*/  ISETP.NE.AND.EX P0, PT, RZ, UR5, PT, P0 ;  /* 0x00000005ff007c0c */ /* 0x000fda000bf05300 */
[----:B------:R-:W-:Y:S05]  /*08a0*/  @!P0 BRA `(.L_x_8) ;  /* 0x00000000000c8947 */ /* 0x000fea0003800000 */
[----:B-1----:R-:W0:Y:S02]  /*08b0*/  LDC.64 R6, c[0x0][0x590] ;  /* 0x00016400ff067b82 */ /* 0x002e240000000a00 */
[----:B0-----:R0:W5:Y:S01]  /*08c0*/  LDG.E R23, desc[UR54][R6.64] ;  /* 0x0000003606177981 */ /* 0x001162000c1e1900 */
[----:B------:R-:W-:Y:S05]  /*08d0*/  BRA `(.L_x_7) ;  /* 0x0000000000087947 */ /* 0x000fea0003800000 */
.L_x_8:
[----:B------:R-:W-:Y:S02]  /*08e0*/  ULDC UR4, c[0x0][0x584] ;  /* 0x0001610000047ab9 */ /* 0x000fe40000000800 */
[----:B0-----:R-:W-:-:S07]  /*08f0*/  IMAD.U32 R23, RZ, RZ, UR4 ;  /* 0x00000004ff177e24 */ /* 0x001fce000f8e00ff */
.L_x_7:
[----:B------:R-:W3:Y:S01]  /*0900*/  S2UR UR10, SR_CTAID.Y ;  /* 0x00000000000a79c3 */ /* 0x000ee20000002600 */
[----:B------:R-:W-:Y:S01]  /*0910*/  ULDC UR5, c[0x0][0x65c] ;  /* 0x0001970000057ab9 */ /* 0x000fe20000000800 */
[----:B------:R-:W-:Y:S01]  /*0920*/  UISETP.NE.AND UP0, UPT, UR15, 0x2, UPT ;  /* 0x000000020f00788c */ /* 0x000fe2000bf05270 */
[----:B------:R-:W-:Y:S01]  /*0930*/  IMAD.MOV.U32 R18, RZ, RZ, -0x1 ;  /* 0xffffffffff127424 */ /* 0x000fe200078e00ff */
[----:B------:R-:W-:Y:S01]  /*0940*/  UISETP.NE.AND UP2, UPT, UR5, 0x1, UPT ;  /* 0x000000010500788c */ /* 0x000fe2000bf45270 */
[----:B------:R-:W-:Y:S02]  /*0950*/  IMAD.MOV.U32 R2, RZ, RZ, -0x1 ;  /* 0xffffffffff027424 */ /* 0x000fe400078e00ff */
[----:B------:R-:W-:Y:S01]  /*0960*/  IMAD.MOV.U32 R19, RZ, RZ, -0x1 ;  /* 0xffffffffff137424 */ /* 0x000fe200078e00ff */
[----:B------:R-:W4:Y:S01]  /*0970*/  S2UR UR4, SR_CTAID.X ;  /* 0x00000000000479c3 */ /* 0x000f220000002500 */
[----:B------:R-:W-:-:S06]  /*0980*/  UP2UR UR38, UPR, URZ, 0x4 ;  /* 0x000000043f267883 */ /* 0x000fcc0008000000 */
[----:B------:R-:W-:Y:S01]  /*0990*/  @UP2 ULDC UR12, c[0x0][0x10] ;  /* 0x00000400000c2ab9 */ /* 0x000fe20000000800 */
[----:B------:R-:W-:Y:S01]  /*09a0*/  @UP2 UMOV UR7, URZ ;  /* 0x0000003f00072c82 */ /* 0x000fe20008000000 */
[----:B------:R-:W-:Y:S01]  /*09b0*/  @UP2 UMOV UR5, URZ ;  /* 0x0000003f00052c82 */ /* 0x000fe20008000000 */
[----:B012---:R-:W0:Y:S01]  /*09c0*/  LDC.64 R6, c[0x0][0x650] ;  /* 0x00019400ff067b82 */ /* 0x007e220000000a00 */
[----:B---3--:R-:W-:Y:S02]  /*09d0*/  @UP2 UMOV UR9, UR10 ;  /* 0x0000000a00092c82 */ /* 0x008fe40008000000 */
[----:B------:R-:W-:Y:S01]  /*09e0*/  @UP2 UMOV UR6, UR9 ;  /* 0x0000000900062c82 */ /* 0x000fe20008000000 */
[----:B------:R-:W-:Y:S01]  /*09f0*/  @!UP2 UMOV UR9, UR10 ;  /* 0x0000000a0009ac82 */ /* 0x000fe20008000000 */
[----:B----4-:R-:W-:-:S03]  /*0a00*/  @UP2 UIMAD.WIDE.U32 UR12, UR4, UR12, UR6 ;  /* 0x0000000c040c22a5 */ /* 0x010fc6000f8e0006 */
[----:B------:R-:W-:Y:S01]  /*0a10*/  @!UP2 ULDC UR6, c[0x0][0xc] ;  /* 0x000003000006aab9 */ /* 0x000fe20000000800 */
[----:B------:R-:W-:Y:S01]  /*0a20*/  @UP2 UIADD3 UR14, UR13, UR5, URZ ;  /* 0x000000050d0e2290 */ /* 0x000fe2000fffe03f */
[----:B------:R-:W-:Y:S02]  /*0a30*/  ULDC UR10, c[0x0][0xc] ;  /* 0x00000300000a7ab9 */ /* 0x000fe40000000800 */
[----:B------:R-:W-:Y:S01]  /*0a40*/  UMOV UR5, URZ ;  /* 0x0000003f00057c82 */ /* 0x000fe20008000000 */
[----:B------:R-:W-:Y:S01]  /*0a50*/  ULDC UR11, c[0x0][0x10] ;  /* 0x00000400000b7ab9 */ /* 0x000fe20000000800 */
[----:B------:R-:W-:Y:S02]  /*0a60*/  @!UP2 UIMAD.WIDE.U32 UR6, UR6, UR9, UR4 ;  /* 0x000000090606a2a5 */ /* 0x000fe4000f8e0004 */
[----:B------:R-:W-:Y:S01]  /*0a70*/  UIMAD.WIDE.U32 UR10, UR10, UR11, URZ ;  /* 0x0000000b0a0a72a5 */ /* 0x000fe2000f8e003f */
[----:B------:R-:W-:-:S03]  /*0a80*/  ULDC UR13, c[0x0][0x14] ;  /* 0x00000500000d7ab9 */ /* 0x000fc60000000800 */
[----:B------:R-:W-:Y:S02]  /*0a90*/  UIMAD.WIDE.U32 UR52, UR10, UR13, URZ ;  /* 0x0000000d0a3472a5 */ /* 0x000fe4000f8e003f */
[----:B------:R-:W-:Y:S01]  /*0aa0*/  UIMAD UR39, UR11, UR13, URZ ;  /* 0x0000000d0b2772a4 */ /* 0x000fe2000f8e023f */
[----:B------:R-:W-:Y:S01]  /*0ab0*/  @!UP2 UMOV UR12, UR6 ;  /* 0x00000006000cac82 */ /* 0x000fe20008000000 */
[----:B------:R-:W-:Y:S02]  /*0ac0*/  @!UP2 UMOV UR14, UR7 ;  /* 0x00000007000eac82 */ /* 0x000fe40008000000 */
[----:B------:R-:W-:Y:S02]  /*0ad0*/  UIADD3 UR39, UR53, UR39, URZ ;  /* 0x0000002735277290 */ /* 0x000fe4000fffe03f */
[----:B------:R-:W-:-:S04]  /*0ae0*/  UIADD3 UR6, UP1, UR12, UR52, URZ ;  /* 0x000000340c067290 */ /* 0x000fc8000ff3e03f */
[----:B------:R-:W-:Y:S02]  /*0af0*/  UIADD3.X UR7, UR14, UR39, URZ, UP1, !UPT ;  /* 0x000000270e077290 */ /* 0x000fe40008ffe43f */
[----:B------:R-:W-:Y:S02]  /*0b00*/  USEL UR6, UR6, UR12, !UP0 ;  /* 0x0000000c06067287 */ /* 0x000fe4000c000000 */
[----:B------:R-:W-:-:S04]  /*0b10*/  USEL UR7, UR7, UR14, !UP0 ;  /* 0x0000000e07077287 */ /* 0x000fc8000c000000 */
[----:B0-----:R-:W-:Y:S01]  /*0b20*/  ISETP.LE.U32.AND P0, PT, R6, UR6, PT ;  /* 0x0000000606007c0c */ /* 0x001fe2000bf03070 */
[----:B------:R-:W-:Y:S02]  /*0b30*/  IMAD.U32 R16, RZ, RZ, UR6 ;  /* 0x00000006ff107e24 */ /* 0x000fe4000f8e00ff */
[----:B------:R-:W-:Y:S02]  /*0b40*/  IMAD.U32 R0, RZ, RZ, UR7 ;  /* 0x00000007ff007e24 */ /* 0x000fe4000f8e00ff */
[----:B------:R-:W-:-:S03]  /*0b50*/  IMAD.U32 R17, RZ, RZ, UR7 ;  /* 0x00000007ff117e24 */ /* 0x000fc6000f8e00ff */
[----:B------:R-:W-:Y:S02]  /*0b60*/  ISETP.GE.U32.AND.EX P0, PT, R0, R7, PT, P0 ;  /* 0x000000070000720c */ /* 0x000fe40003f06100 */
[----:B------:R-:W-:-:S11]  /*0b70*/  PRMT R0, RZ, 0x7610, R0 ;  /* 0x00007610ff007816 */ /* 0x000fd60000000000 */
[----:B------:R-:W-:Y:S05]  /*0b80*/  @P0 BRA `(.L_x_9) ;  /* 0x00000004008c0947 */ /* 0x000fea0003800000 */
[----:B------:R-:W-:Y:S01]  /*0b90*/  I2FP.F32.U32 R0, UR4 ;  /* 0x0000000400007c45 */ /* 0x000fe20008201000 */
[----:B------:R-:W-:Y:S01]  /*0ba0*/  ULDC.64 UR16, c[0x0][0x628] ;  /* 0x00018a0000107ab9 */ /* 0x000fe20000000a00 */
[----:B------:R-:W-:Y:S01]  /*0bb0*/  ULDC UR6, c[0x0][0x150] ;  /* 0x0000540000067ab9 */ /* 0x000fe20000000800 */
[----:B------:R-:W-:Y:S01]  /*0bc0*/  ISETP.NE.U32.AND P0, PT, RZ, UR16, PT ;  /* 0x00000010ff007c0c */ /* 0x000fe2000bf05070 */
[----:B------:R-:W-:Y:S01]  /*0bd0*/  ULDC UR15, c[0x0][0x630] ;  /* 0x00018c00000f7ab9 */ /* 0x000fe20000000800 */
[----:B------:R-:W-:Y:S01]  /*0be0*/  FMUL R0, R0, UR6 ;  /* 0x0000000600007c20 */ /* 0x000fe20008400000 */
[----:B------:R-:W-:Y:S01]  /*0bf0*/  R2UR UR19, R16 ;  /* 0x00000000101372ca */ /* 0x000fe200000e0000 */
[----:B------:R-:W-:Y:S01]  /*0c00*/  ULDC UR21, c[0x0][0x154] ;  /* 0x0000550000157ab9 */ /* 0x000fe20000000800 */
[----:B------:R-:W-:Y:S01]  /*0c10*/  ISETP.NE.AND.EX P0, PT, RZ, UR17, PT, P0 ;  /* 0x00000011ff007c0c */ /* 0x000fe2000bf05300 */
[----:B------:R0:W1:Y:S01]  /*0c20*/  F2I.U32.TRUNC.NTZ R2, R0 ;  /* 0x0000000000027305 */ /* 0x000062000020f000 */
[----:B------:R-:W-:-:S02]  /*0c30*/  R2UR UR20, R17 ;  /* 0x00000000111472ca */ /* 0x000fc400000e0000 */
[----:B------:R-:W-:Y:S02]  /*0c40*/  R2UR UR6, R16 ;  /* 0x00000000100672ca */ /* 0x000fe400000e0000 */
[----:B------:R-:W-:-:S07]  /*0c50*/  R2UR UR7, R17 ;  /* 0x00000000110772ca */ /* 0x000fce00000e0000 */
[----:B0-----:R-:W-:Y:S08]  /*0c60*/  @!P0 BRA `(.L_x_10) ;  /* 0x0000000000308947 */ /* 0x001ff00003800000 */
[----:B------:R-:W-:Y:S01]  /*0c70*/  R2UR UR6, R16 ;  /* 0x00000000100672ca */ /* 0x000fe200000e0000 */
[----:B------:R-:W-:Y:S01]  /*0c80*/  ULDC UR12, c[0x0][0x634] ;  /* 0x00018d00000c7ab9 */ /* 0x000fe20000000800 */
[----:B------:R-:W-:-:S11]  /*0c90*/  R2UR UR14, R17 ;  /* 0x00000000110e72ca */ /* 0x000fd600000e0000 */
[----:B------:R-:W-:-:S04]  /*0ca0*/  UIADD3 UR12, UP1, UR6, UR12, URZ ;  /* 0x0000000c060c7290 */ /* 0x000fc8000ff3e03f */
[----:B------:R-:W-:-:S04]  /*0cb0*/  UIADD3.X UR14, URZ, UR14, URZ, UP1, !UPT ;  /* 0x0000000e3f0e7290 */ /* 0x000fc80008ffe43f */
[----:B------:R-:W-:-:S04]  /*0cc0*/  UIMAD.WIDE.U32 UR6, UR14, UR16, URZ ;  /* 0x000000100e0672a5 */ /* 0x000fc8000f8e003f */
[----:B------:R-:W-:Y:S02]  /*0cd0*/  UIMAD.WIDE.U32 UR10, UP1, UR12, UR17, UR6 ;  /* 0x000000110c0a72a5 */ /* 0x000fe4000f820006 */
[----:B------:R-:W-:Y:S02]  /*0ce0*/  UIMAD.WIDE.U32 UR6, UR12, UR16, URZ ;  /* 0x000000100c0672a5 */ /* 0x000fe4000f8e003f */
[----:B------:R-:W-:Y:S02]  /*0cf0*/  UIADD3.X UR13, URZ, URZ, URZ, UP1, !UPT ;  /* 0x0000003f3f0d7290 */ /* 0x000fe40008ffe43f */
[----:B------:R-:W-:Y:S01]  /*0d00*/  UIADD3 URZ, UP1, UR7, UR10, URZ ;  /* 0x0000000a073f7290 */ /* 0x000fe2000ff3e03f */
[----:B------:R-:W-:-:S03]  /*0d10*/  UMOV UR12, UR11 ;  /* 0x0000000b000c7c82 */ /* 0x000fc60008000000 */
[----:B------:R-:W-:-:S12]  /*0d20*/  UIMAD.WIDE.U32.X UR6, UR14, UR17, UR12, UP1 ;  /* 0x000000110e0672a5 */ /* 0x000fd800088e040c */
.L_x_10:
[----:B------:R-:W-:Y:S01]  /*0d30*/  USHF.R.U64 UR5, UR6, UR15, UR7 ;  /* 0x0000000f06057299 */ /* 0x000fe20008001207 */
[----:B------:R-:W-:Y:S01]  /*0d40*/  I2FP.F32.U32 R0, UR9 ;  /* 0x0000000900007c45 */ /* 0x000fe20008201000 */
[----:B------:R-:W-:Y:S01]  /*0d50*/  USHF.R.U32.HI UR6, URZ, UR15, UR7 ;  /* 0x0000000f3f067299 */ /* 0x000fe20008011607 */
[----:B-1----:R-:W-:Y:S01]  /*0d60*/  R2UR UR14, R2 ;  /* 0x00000000020e72ca */ /* 0x002fe200000e0000 */
[----:B------:R-:W-:Y:S02]  /*0d70*/  UIADD3 UR17, UP1, URZ, -UR5, URZ ;  /* 0x800000053f117290 */ /* 0x000fe4000ff3e03f */
[----:B------:R-:W-:Y:S01]  /*0d80*/  FMUL R0, R0, UR21 ;  /* 0x0000001500007c20 */ /* 0x000fe20008400000 */
[----:B------:R-:W-:Y:S01]  /*0d90*/  ULDC.64 UR10, c[0x0][0x620] ;  /* 0x00018800000a7ab9 */ /* 0x000fe20000000a00 */
[----:B------:R-:W-:Y:S01]  /*0da0*/  UIADD3.X UR6, URZ, ~UR6, URZ, UP1, !UPT ;  /* 0x800000063f067290 */ /* 0x000fe20008ffe43f */
[----:B------:R-:W-:Y:S01]  /*0db0*/  UMOV UR12, UR19 ;  /* 0x00000013000c7c82 */ /* 0x000fe20008000000 */
[----:B------:R-:W-:-:S02]  /*0dc0*/  UMOV UR13, UR20 ;  /* 0x00000014000d7c82 */ /* 0x000fc40008000000 */
[----:B------:R-:W-:Y:S01]  /*0dd0*/  UIMAD UR6, UR6, UR10, URZ ;  /* 0x0000000a060672a4 */ /* 0x000fe2000f8e023f */
[----:B------:R-:W0:Y:S01]  /*0de0*/  F2I.U32.TRUNC.NTZ R0, R0 ;  /* 0x0000000000007305 */ /* 0x000e22000020f000 */
[----:B------:R-:W-:Y:S02]  /*0df0*/  UIMAD.WIDE.U32 UR12, UR17, UR10, UR12 ;  /* 0x0000000a110c72a5 */ /* 0x000fe4000f8e000c */
[----:B------:R-:W-:Y:S01]  /*0e00*/  UIMAD UR17, UR17, UR11, UR6 ;  /* 0x0000000b111172a4 */ /* 0x000fe2000f8e0206 */
[----:B------:R-:W-:Y:S01]  /*0e10*/  ULDC UR24, c[0x0][0x658] ;  /* 0x0001960000187ab9 */ /* 0x000fe20000000800 */
[----:B------:R-:W-:Y:S02]  /*0e20*/  UMOV UR22, 0xffffffff ;  /* 0xffffffff00167882 */ /* 0x000fe40000000000 */
[----:B------:R-:W-:Y:S01]  /*0e30*/  UIADD3 UR17, UR13, UR17, URZ ;  /* 0x000000110d117290 */ /* 0x000fe2000fffe03f */
[----:B------:R-:W-:Y:S01]  /*0e40*/  ULDC UR19, c[0x0][0x618] ;  /* 0x0001860000137ab9 */ /* 0x000fe20000000800 */
[----:B------:R-:W-:Y:S01]  /*0e50*/  ULDC.64 UR6, c[0x0][0x640] ;  /* 0x0001900000067ab9 */ /* 0x000fe20000000a00 */
[----:B------:R-:W-:Y:S01]  /*0e60*/  USHF.L.U32 UR13, UR22, UR24, URZ ;  /* 0x00000018160d7299 */ /* 0x000fe2000800063f */
[----:B------:R-:W-:Y:S01]  /*0e70*/  ISETP.NE.U32.AND P0, PT, RZ, UR6, PT ;  /* 0x00000006ff007c0c */ /* 0x000fe2000bf05070 */
[----:B------:R-:W-:-:S02]  /*0e80*/  USHF.R.U64 UR22, UR12, UR19, UR17 ;  /* 0x000000130c167299 */ /* 0x000fc40008001211 */
[----:B------:R-:W-:Y:S01]  /*0e90*/  USHF.R.U32.HI UR12, URZ, UR19, UR17 ;  /* 0x000000133f0c7299 */ /* 0x000fe20008011611 */
[----:B0-----:R-:W-:Y:S01]  /*0ea0*/  R2UR UR16, R0 ;  /* 0x00000000001072ca */ /* 0x001fe200000e0000 */
[----:B------:R-:W-:Y:S01]  /*0eb0*/  ULDC UR21, c[0x0][0x608] ;  /* 0x0001820000157ab9 */ /* 0x000fe20000000800 */
[----:B------:R-:W-:Y:S01]  /*0ec0*/  ISETP.NE.AND.EX P0, PT, RZ, UR7, PT, P0 ;  /* 0x00000007ff007c0c */ /* 0x000fe2000bf05300 */
[----:B------:R-:W-:Y:S02]  /*0ed0*/  USHF.R.U64 UR26, UR22, UR21, UR12 ;  /* 0x00000015161a7299 */ /* 0x000fe4000800120c */
[----:B------:R-:W-:Y:S01]  /*0ee0*/  USHF.R.U32.HI UR12, URZ, UR21, UR12 ;  /* 0x000000153f0c7299 */ /* 0x000fe2000801160c */
[----:B------:R-:W-:Y:S01]  /*0ef0*/  UMOV UR20, 0x1 ;  /* 0x0000000100147882 */ /* 0x000fe20000000000 */
[----:B------:R-:W-:Y:S02]  /*0f00*/  UIADD3 UR14, -UR14, URZ, URZ ;  /* 0x0000003f0e0e7290 */ /* 0x000fe4000fffe13f */
[----:B------:R-:W-:-:S02]  /*0f10*/  USHF.R.U64 UR27, UR26, UR24, UR12 ;  /* 0x000000181a1b7299 */ /* 0x000fc4000800120c */
[----:B------:R-:W-:Y:S01]  /*0f20*/  USHF.L.U32 UR19, UR20, UR24, URZ ;  /* 0x0000001814137299 */ /* 0x000fe2000800063f */
[----:B------:R-:W-:Y:S01]  /*0f30*/  ULDC UR15, c[0x0][0x144] ;  /* 0x00005100000f7ab9 */ /* 0x000fe20000000800 */
[----:B------:R-:W-:Y:S01]  /*0f40*/  ULDC UR10, c[0x0][0x600] ;  /* 0x00018000000a7ab9 */ /* 0x000fe20000000800 */
[----:B------:R-:W-:Y:S02]  /*0f50*/  ULOP3.LUT UR20, URZ, UR13, URZ, 0x33, !UPT ;  /* 0x0000000d3f147292 */ /* 0x000fe4000f8e333f */
[----:B------:R-:W-:Y:S02]  /*0f60*/  USHF.R.U32.HI UR13, URZ, UR24, UR12 ;  /* 0x000000183f0d7299 */ /* 0x000fe4000801160c */
[----:B------:R-:W-:Y:S02]  /*0f70*/  UIADD3 UR11, UR10, -0x1, URZ ;  /* 0xffffffff0a0b7890 */ /* 0x000fe4000fffe03f */
[----:B------:R-:W-:Y:S02]  /*0f80*/  UIADD3 UR23, -UR16, URZ, URZ ;  /* 0x0000003f10177290 */ /* 0x000fe4000fffe13f */
[----:B------:R-:W-:Y:S01]  /*0f90*/  UIMAD UR4, UR15, UR14, UR4 ;  /* 0x0000000e0f0472a4 */ /* 0x000fe2000f8e0204 */
[----:B------:R-:W-:Y:S01]  /*0fa0*/  ULDC UR28, c[0x0][0x148] ;  /* 0x00005200001c7ab9 */ /* 0x000fe20000000800 */
[----:B------:R-:W-:Y:S01]  /*0fb0*/  ULDC UR24, c[0x0][0x648] ;  /* 0x0001920000187ab9 */ /* 0x000fe20000000800 */
[----:B------:R-:W-:Y:S01]  /*0fc0*/  ULDC UR25, c[0x0][0x638] ;  /* 0x00018e0000197ab9 */ /* 0x000fe20000000800 */
[----:B------:R-:W-:Y:S01]  /*0fd0*/  UMOV UR12, UR27 ;  /* 0x0000001b000c7c82 */ /* 0x000fe20008000000 */
[----:B------:R-:W-:Y:S07]  /*0fe0*/  @!P0 BRA `(.L_x_11) ;  /* 0x0000000000308947 */ /* 0x000fee0003800000 */
[----:B------:R-:W-:Y:S02]  /*0ff0*/  ULDC UR16, c[0x0][0x64c] ;  /* 0x0001930000107ab9 */ /* 0x000fe40000000800 */
        /* <DEDUP_REMOVED lines=8> */
[----:B------:R-:W-:-:S07]  /*1080*/  UIMAD.WIDE.U32.X UR6, UR21, UR7, UR16, UP1 ;  /* 0x00000007150672a5 */ /* 0x000fce00088e0410 */
[----:B------:R-:W-:Y:S01]  /*1090*/  UMOV UR12, UR6 ;  /* 0x00000006000c7c82 */ /* 0x000fe20008000000 */
[----:B------:R-:W-:-:S05]  /*10a0*/  UMOV UR13, UR7 ;  /* 0x00000007000d7c82 */ /* 0x000fca0008000000 */
.L_x_11:
[----:B------:R-:W-:Y:S01]  /*10b0*/  UISETP.NE.AND UP1, UPT, UR38, URZ, UPT ;  /* 0x0000003f2600728c */ /* 0x000fe2000bf25270 */
[----:B------:R-:W-:Y:S01]  /*10c0*/  IMAD.MOV.U32 R0, RZ, RZ, 0x1 ;  /* 0x00000001ff007424 */ /* 0x000fe200078e00ff */
[----:B------:R-:W-:Y:S01]  /*10d0*/  USHF.R.U64 UR6, UR12, UR24, UR13 ;  /* 0x000000180c067299 */ /* 0x000fe2000800120d */
[----:B------:R-:W-:Y:S01]  /*10e0*/  IMAD.U32 R19, RZ, RZ, UR5 ;  /* 0x00000005ff137e24 */ /* 0x000fe2000f8e00ff */
[----:B------:R-:W-:Y:S02]  /*10f0*/  ULOP3.LUT UR20, UR26, UR20, URZ, 0xc0, !UPT ;  /* 0x000000141a147292 */ /* 0x000fe4000f8ec03f */
[----:B------:R-:W-:Y:S02]  /*1100*/  UIADD3 UR7, -UR6, URZ, URZ ;  /* 0x0000003f06077290 */ /* 0x000fe4000fffe13f */
[----:B------:R-:W-:Y:S02]  /*1110*/  UIMAD UR19, UR19, UR6, UR20 ;  /* 0x00000006131372a4 */ /* 0x000fe4000f8e0214 */
[----:B------:R-:W-:-:S02]  /*1120*/  ULOP3.LUT UR11, UR22, UR11, URZ, 0xc0, !UPT ;  /* 0x0000000b160b7292 */ /* 0x000fc4000f8ec03f */
[----:B------:R-:W-:Y:S02]  /*1130*/  @UP1 UIMAD UR4, UR28, UR23, UR9 ;  /* 0x000000171c0412a4 */ /* 0x000fe4000f8e0209 */
[----:B------:R-:W-:-:S03]  /*1140*/  UIMAD UR6, UR7, UR25, UR27 ;  /* 0x00000019070672a4 */ /* 0x000fc6000f8e021b */
[----:B------:R-:W-:Y:S01]  /*1150*/  ULDC UR7, c[0x0][0x610] ;  /* 0x0001840000077ab9 */ /* 0x000fe20000000800 */
[----:B------:R-:W-:Y:S02]  /*1160*/  UIMAD UR6, UR6, UR10, UR11 ;  /* 0x0000000a060672a4 */ /* 0x000fe4000f8e020b */
[----:B------:R-:W-:-:S04]  /*1170*/  UIMAD UR4, UR19, UR7, UR4 ;  /* 0x00000007130472a4 */ /* 0x000fc8000f8e0204 */
[----:B------:R-:W-:Y:S02]  /*1180*/  USEL UR7, UR6, UR4, !UP1 ;  /* 0x0000000406077287 */ /* 0x000fe4000c800000 */
[----:B------:R-:W-:-:S04]  /*1190*/  USEL UR4, UR4, UR6, !UP1 ;  /* 0x0000000604047287 */ /* 0x000fc8000c800000 */
[----:B------:R-:W-:Y:S02]  /*11a0*/  IMAD.U32 R2, RZ, RZ, UR7 ;  /* 0x00000007ff027e24 */ /* 0x000fe4000f8e00ff */
[----:B------:R-:W-:-:S07]  /*11b0*/  IMAD.U32 R18, RZ, RZ, UR4 ;  /* 0x00000004ff127e24 */ /* 0x000fce000f8e00ff */
.L_x_9:
[----:B------:R-:W-:Y:S02]  /*11c0*/  ULDC UR4, c[0x0][0x28c] ;  /* 0x0000a30000047ab9 */ /* 0x000fe40000000800 */
[----:B------:R-:W-:-:S04]  /*11d0*/  UIADD3 UR4, UR4, 0x7f, URZ ;  /* 0x0000007f04047890 */ /* 0x000fc8000fffe03f */
[----:B------:R-:W-:-:S04]  /*11e0*/  USHF.R.S32.HI UR5, URZ, 0x1f, UR4 ;  /* 0x0000001f3f057899 */ /* 0x000fc80008011404 */
[----:B------:R-:W-:-:S04]  /*11f0*/  ULEA.HI UR5, UR5, UR4, URZ, 0x7 ;  /* 0x0000000405057291 */ /* 0x000fc8000f8f383f */
[----:B------:R-:W-:Y:S01]  /*1200*/  USHF.R.S32.HI UR37, URZ, 0x7, UR5 ;  /* 0x000000073f257899 */ /* 0x000fe20008011405 */
[----:B------:R-:W-:Y:S11]  /*1210*/  @!P1 BRA `(.L_x_12) ;  /* 0x0000005800889947 */ /* 0x000ff60003800000 */
[----:B------:R-:W-:-:S06]  /*1220*/  UISETP.GT.U32.AND UP1, UPT, UR18, 0x1, UPT ;  /* 0x000000011200788c */ /* 0x000fcc000bf24070 */
[----:B------:R-:W-:-:S13]  /*1230*/  PLOP3.LUT P0, PT, PT, PT, UP1, 0x80, 0x0 ;  /* 0x000000000000781c */ /* 0x000fda0003f0f018 */
[----:B------:R-:W-:Y:S05]  /*1240*/  @P0 EXIT ;  /* 0x000000000000094d */ /* 0x000fea0003800000 */
.L_x_13:
[----:B------:R-:W-:-:S08]  /*1250*/  NOP ;  /* 0x0000000000007918 */ /* 0x000fd00000000000 */
[----:B------:R-:W0:Y:S02]  /*1260*/  USETMAXREG.TRY_ALLOC.CTAPOOL UP1, 0xe8 ;  /* 0x000000e8000079c8 */ /* 0x000e240008020600 */
[----:B0-----:R-:W-:-:S13]  /*1270*/  PLOP3.LUT P0, PT, PT, PT, UP1, 0x80, 0x0 ;  /* 0x000000000000781c */ /* 0x001fda0003f0f018 */
[----:B------:R-:W-:Y:S05]  /*1280*/  @!P0 BRA `(.L_x_13) ;  /* 0xfffffffc00f08947 */ /* 0x000fea000383ffff */
[----:B------:R-:W-:-:S13]  /*1290*/  LOP3.LUT P0, RZ, R0, 0xff, RZ, 0xc0, !PT ;  /* 0x000000ff00ff7812 */ /* 0x000fda000780c0ff */
[----:B------:R-:W-:Y:S05]  /*12a0*/  @!P0 EXIT ;  /* 0x000000000000894d */ /* 0x000fea0003800000 */
[----:B------:R-:W-:Y:S01]  /*12b0*/  SHF.R.S32.HI R0, RZ, 0x1f, R3 ;  /* 0x0000001fff007819 */ /* 0x000fe20000011403 */
[----:B------:R-:W0:Y:S01]  /*12c0*/  S2UR UR5, SR_CgaCtaId ;  /* 0x00000000000579c3 */ /* 0x000e220000008800 */
[----:B------:R-:W-:Y:S01]  /*12d0*/  UMOV UR42, 0x400 ;  /* 0x00000400002a7882 */ /* 0x000fe20000000000 */
[----:B------:R-:W-:Y:S01]  /*12e0*/  USHF.R.U32.HI UR4, URZ, 0x2, UR37 ;  /* 0x000000023f047899 */ /* 0x000fe20008011625 */
[CC--:B------:R-:W-:Y:S01]  /*12f0*/  LEA.HI R4, R0.reuse, R3.reuse, RZ, 0x2 ;  /* 0x0000000300047211 */ /* 0x0c0fe200078f10ff */
[----:B------:R-:W-:Y:S01]  /*1300*/  ULOP3.LUT UR45, UR37, 0x3, URZ, 0xc0, !UPT ;  /* 0x00000003252d7892 */ /* 0x000fe2000f8ec03f */
[----:B------:R-:W-:Y:S01]  /*1310*/  LEA.HI R0, R0, R3, RZ, 0x5 ;  /* 0x0000000300007211 */ /* 0x000fe200078f28ff */
[----:B------:R-:W-:Y:S01]  /*1320*/  UISETP.LT.AND UP1, UPT, UR37, 0x1, UPT ;  /* 0x000000012500788c */ /* 0x000fe2000bf21270 */
[--C-:B------:R-:W-:Y:S01]  /*1330*/  SHF.R.S32.HI R88, RZ, 0x2, R4.reuse ;  /* 0x00000002ff587819 */ /* 0x100fe20000011404 */
[----:B------:R-:W1:Y:S01]  /*1340*/  LDC.64 R6, c[0x0][0x5c8] ;  /* 0x00017200ff067b82 */ /* 0x000e620000000a00 */
[----:B------:R-:W-:Y:S01]  /*1350*/  SHF.R.S32.HI R5, RZ, 0x1f, R4 ;  /* 0x0000001fff057819 */ /* 0x000fe20000011404 */
[----:B------:R-:W-:Y:S01]  /*1360*/  ULOP3.LUT UR4, UR4, 0x1, URZ, 0xc0, !UPT ;  /* 0x0000000104047892 */ /* 0x000fe2000f8ec03f */
[----:B------:R-:W-:Y:S01]  /*1370*/  LOP3.LUT R4, R4, 0xfffffffc, RZ, 0xc0, !PT ;  /* 0xfffffffc04047812 */ /* 0x000fe200078ec0ff */
[----:B------:R-:W-:Y:S01]  /*1380*/  ULDC UR44, c[0x0][0x658] ;  /* 0x00019600002c7ab9 */ /* 0x000fe20000000800 */
[----:B------:R-:W-:Y:S01]  /*1390*/  LEA.HI R5, R5, R88, RZ, 0x3 ;  /* 0x0000005805057211 */ /* 0x000fe200078f18ff */
[----:B------:R-:W-:Y:S01]  /*13a0*/  UMOV UR6, 0xffffffff ;  /* 0xffffffff00067882 */ /* 0x000fe20000000000 */
[----:B------:R-:W-:Y:S01]  /*13b0*/  ULDC UR8, c[0x0][0x284] ;  /* 0x0000a10000087ab9 */ /* 0x000fe20000000800 */
[----:B------:R-:W-:Y:S01]  /*13c0*/  IMAD.IADD R4, R3, 0x1, -R4 ;  /* 0x0000000103047824 */ /* 0x000fe200078e0a04 */
[----:B------:R-:W-:Y:S01]  /*13d0*/  LOP3.LUT R5, R5, 0xfffffff8, RZ, 0xc0, !PT ;  /* 0xfffffff805057812 */ /* 0x000fe200078ec0ff */
[----:B------:R-:W-:Y:S01]  /*13e0*/  USEL UR45, UR45, URZ, !UP0 ;  /* 0x0000003f2d2d7287 */ /* 0x000fe2000c000000 */
[----:B------:R-:W-:Y:S01]  /*13f0*/  SHF.R.S32.HI R3, RZ, 0x5, R0 ;  /* 0x00000005ff037819 */ /* 0x000fe20000011400 */
[----:B------:R-:W-:Y:S01]  /*1400*/  VIADD R0, R95, 0xffffffff ;  /* 0xffffffff5f007836 */ /* 0x000fe20000000000 */
[----:B------:R-:W-:Y:S01]  /*1410*/  USEL UR46, UR37, 0x1, UP1 ;  /* 0x00000001252e7887 */ /* 0x000fe20008800000 */
[----:B------:R-:W-:Y:S01]  /*1420*/  IMAD.IADD R88, R88, 0x1, -R5 ;  /* 0x0000000158587824 */ /* 0x000fe200078e0a05 */
[----:B------:R-:W-:Y:S01]  /*1430*/  USHF.L.U32 UR6, UR6, UR44, URZ ;  /* 0x0000002c06067299 */ /* 0x000fe2000800063f */
[----:B------:R-:W2:Y:S01]  /*1440*/  LDC R5, c[0x0][0x288] ;  /* 0x0000a200ff057b82 */ /* 0x000ea20000000800 */
[----:B0-----:R-:W-:Y:S01]  /*1450*/  ULEA UR42, UR5, UR42, 0x18 ;  /* 0x0000002a052a7291 */ /* 0x001fe2000f8ec03f */
[C---:B------:R-:W-:Y:S01]  /*1460*/  ISETP.NE.AND P0, PT, R0.reuse, RZ, PT ;  /* 0x000000ff0000720c */ /* 0x040fe20003f05270 */
[----:B------:R-:W-:Y:S01]  /*1470*/  IMAD.SHL.U32 R0, R0, 0x8, RZ ;  /* 0x0000000800007824 */ /* 0x000fe200078e00ff */
[--C-:B------:R-:W-:Y:S01]  /*1480*/  SHF.R.S32.HI R89, RZ, 0x1f, R88.reuse ;  /* 0x0000001fff597819 */ /* 0x100fe20000011458 */
[----:B------:R-:W-:Y:S01]  /*1490*/  UIADD3 UR50, UR42, 0x50, URZ ;  /* 0x000000502a327890 */ /* 0x000fe2000fffe03f */
[----:B------:R-:W-:Y:S01]  /*14a0*/  IMAD.SHL.U32 R90, R4, 0x2, RZ ;  /* 0x00000002045a7824 */ /* 0x000fe200078e00ff */
[----:B------:R-:W-:Y:S01]  /*14b0*/  UISETP.EQ.U32.AND UP0, UPT, UR4, 0x1, !UP0 ;  /* 0x000000010400788c */ /* 0x000fe2000c702070 */
[C-C-:B------:R-:W-:Y:S01]  /*14c0*/  IMAD R97, R3.reuse, -0x10, -R88.reuse ;  /* 0xfffffff003617824 */ /* 0x140fe200078e0a58 */
[----:B------:R-:W-:Y:S01]  /*14d0*/  LOP3.LUT R0, R0, 0x8, RZ, 0xc0, !PT ;  /* 0x0000000800007812 */ /* 0x000fe200078ec0ff */
[----:B------:R-:W-:Y:S01]  /*14e0*/  IMAD.WIDE R88, R3, 0x10, R88 ;  /* 0x0000001003587825 */ /* 0x000fe200078e0258 */
[C---:B-1----:R-:W-:Y:S01]  /*14f0*/  SHF.L.U64.HI R92, R6.reuse, 0x3, R7 ;  /* 0x00000003065c7819 */ /* 0x042fe20000010207 */
[----:B------:R-:W-:Y:S01]  /*1500*/  ULDC UR43, c[0x0][0x600] ;  /* 0x00018000002b7ab9 */ /* 0x000fe20000000800 */
[----:B------:R-:W-:Y:S01]  /*1510*/  SEL R98, RZ, 0x1, P0 ;  /* 0x00000001ff627807 */ /* 0x000fe20000000000 */
[----:B------:R-:W-:Y:S01]  /*1520*/  IMAD.SHL.U32 R93, R6, 0x8, RZ ;  /* 0x00000008065d7824 */ /* 0x000fe200078e00ff */
[----:B------:R-:W-:Y:S01]  /*1530*/  LEA R95, R95, UR50, 0x3 ;  /* 0x000000325f5f7c11 */ /* 0x000fe2000f8e18ff */
[----:B------:R-:W-:Y:S01]  /*1540*/  VIADD R97, R97, UR8 ;  /* 0x0000000861617c36 */ /* 0x000fe20008000000 */
[C---:B------:R-:W-:Y:S01]  /*1550*/  LOP3.LUT R99, R0.reuse, 0x8, RZ, 0x3c, !PT ;  /* 0x0000000800637812 */ /* 0x040fe200078e3cff */
[----:B------:R-:W-:Y:S01]  /*1560*/  UMOV UR7, 0x1 ;  /* 0x0000000100077882 */ /* 0x000fe20000000000 */
[----:B------:R-:W-:Y:S01]  /*1570*/  LOP3.LUT R96, R0, 0x18, RZ, 0x3c, !PT ;  /* 0x0000001800607812 */ /* 0x000fe200078e3cff */
[----:B------:R-:W-:Y:S01]  /*1580*/  ULOP3.LUT UR49, UR40, 0x1, URZ, 0xfc, !UPT ;  /* 0x0000000128317892 */ /* 0x000fe2000f8efc3f */
[----:B------:R-:W-:Y:S01]  /*1590*/  SHF.R.S32.HI R91, RZ, 0x1f, R90 ;  /* 0x0000001fff5b7819 */ /* 0x000fe2000001145a */
[----:B------:R-:W-:Y:S01]  /*15a0*/  USHF.L.U32 UR36, UR37, 0x1, URZ ;  /* 0x0000000125247899 */ /* 0x000fe2000800063f */
[----:B--2---:R-:W-:Y:S01]  /*15b0*/  IMAD R94, R4, -0x2, R5 ;  /* 0xfffffffe045e7824 */ /* 0x004fe200078e0205 */
[----:B------:R-:W-:-:S02]  /*15c0*/  USHF.L.U64.HI UR41, UR52, 0x1, UR39 ;  /* 0x0000000134297899 */ /* 0x000fc40008010227 */
[----:B------:R-:W-:Y:S02]  /*15d0*/  UIADD3 UR43, UR43, -0x1, URZ ;  /* 0xffffffff2b2b7890 */ /* 0x000fe4000fffe03f */
[----:B------:R-:W-:Y:S02]  /*15e0*/  USHF.L.U32 UR44, UR7, UR44, URZ ;  /* 0x0000002c072c7299 */ /* 0x000fe4000800063f */
[----:B------:R-:W-:Y:S02]  /*15f0*/  UIADD3 UR46, -UR46, UR37, URZ ;  /* 0x000000252e2e7290 */ /* 0x000fe4000fffe13f */
[----:B------:R-:W-:Y:S02]  /*1600*/  ULOP3.LUT UR47, URZ, UR6, URZ, 0x33, !UPT ;  /* 0x000000063f2f7292 */ /* 0x000fe4000f8e333f */
[----:B------:R-:W-:-:S12]  /*1610*/  USEL UR48, URZ, 0x1, !UP0 ;  /* 0x000000013f307887 */ /* 0x000fd8000c000000 */
.L_x_161:
[----:B------:R-:W-:-:S04]  /*1620*/  SHF.L.U32 R0, R98, 0x1f, RZ ;  /* 0x0000001f62007819 */ /* 0x000fc800000006ff */
[----:B------:R-:W0:Y:S02]  /*1630*/  SYNCS.PHASECHK.TRANS64.TRYWAIT P0, [R95+URZ+-0x8], R0 ;  /* 0xfffff8005f0075a7 */ /* 0x000e24000800017f */
[----:B012345:R-:W-:Y:S05]  /*1640*/  @!P0 BRA `(.L_x_14) ;  /* 0x0000006400a08947 */ /* 0x03ffea0003800000 */
.L_x_183:
[----:B------:R-:W-:Y:S02]  /*1650*/  ULDC UR4, c[0x0][0x28c] ;  /* 0x0000a30000047ab9 */ /* 0x000fe40000000800 */
[----:B------:R-:W-:-:S13]  /*1660*/  ISETP.LT.AND P0, PT, RZ, UR4, PT ;  /* 0x00000004ff007c0c */ /* 0x000fda000bf01270 */
[----:B------:R-:W-:Y:S05]  /*1670*/  @P0 BRA `(.L_x_15) ;  /* 0x0000000000400947 */ /* 0x000fea0003800000 */
[----:B0-----:R-:W-:Y:S01]  /*1680*/  MOV R0, 0x0 ;  /* 0x0000000000007802 */ /* 0x001fe20000000f00 */
[----:B------:R-:W-:Y:S01]  /*1690*/  ULDC.64 UR4, c[0x4][0x68] ;  /* 0x01001a0000047ab9 */ /* 0x000fe20000000a00 */
[----:B------:R-:W-:Y:S01]  /*16a0*/  ULDC.64 UR6, c[0x4][0x8] ;  /* 0x0100020000067ab9 */ /* 0x000fe20000000a00 */
[----:B------:R-:W-:Y:S01]  /*16b0*/  IMAD.U32 R4, RZ, RZ, UR4 ;  /* 0x00000004ff047e24 */ /* 0x000fe2000f8e00ff */
[----:B------:R0:W1:Y:S01]  /*16c0*/  LDC.64 R14, c[0x4][R0] ;  /* 0x01000000000e7b82 */ /* 0x0000620000000a00 */
[----:B------:R-:W-:Y:S01]  /*16d0*/  IMAD.U32 R5, RZ, RZ, UR5 ;  /* 0x00000005ff057e24 */ /* 0x000fe2000f8e00ff */
[----:B------:R-:W-:Y:S01]  /*16e0*/  ULDC.64 UR4, c[0x4][0x70] ;  /* 0x01001c0000047ab9 */ /* 0x000fe20000000a00 */
[----:B------:R-:W-:Y:S02]  /*16f0*/  IMAD.U32 R10, RZ, RZ, UR6 ;  /* 0x00000006ff0a7e24 */ /* 0x000fe4000f8e00ff */
[----:B------:R-:W-:Y:S02]  /*1700*/  IMAD.U32 R6, RZ, RZ, UR4 ;  /* 0x00000004ff067e24 */ /* 0x000fe4000f8e00ff */
[----:B------:R-:W-:-:S02]  /*1710*/  IMAD.U32 R7, RZ, RZ, UR5 ;  /* 0x00000005ff077e24 */ /* 0x000fc4000f8e00ff */
[----:B------:R-:W-:Y:S02]  /*1720*/  IMAD.U32 R11, RZ, RZ, UR7 ;  /* 0x00000007ff0b7e24 */ /* 0x000fe4000f8e00ff */
[----:B------:R-:W-:Y:S02]  /*1730*/  IMAD.MOV.U32 R8, RZ, RZ, 0x1e1 ;  /* 0x000001e1ff087424 */ /* 0x000fe400078e00ff */
[----:B------:R-:W-:Y:S02]  /*1740*/  IMAD.MOV.U32 R12, RZ, RZ, 0x1 ;  /* 0x00000001ff0c7424 */ /* 0x000fe400078e00ff */
[----:B0-----:R-:W-:-:S07]  /*1750*/  IMAD.MOV.U32 R13, RZ, RZ, RZ ;  /* 0x000000ffff0d7224 */ /* 0x001fce00078e00ff */
[----:B------:R-:W-:-:S07]  /*1760*/  LEPC R20, `(.L_x_15) ;  /* 0x000000001014794e */ /* 0x000fce0000000000 */
[----:B-1---5:R-:W-:Y:S05]  /*1770*/  CALL.ABS.NOINC R14 ;  /* 0x000000000e007343 */ /* 0x022fea0003c00000 */
.L_x_15:
[----:B0-----:R-:W-:-:S05]  /*1780*/  IMAD.U32 R0, RZ, RZ, UR49 ;  /* 0x00000031ff007e24 */ /* 0x001fca000f8e00ff */
[----:B------:R-:W-:-:S13]  /*1790*/  ISETP.NE.AND P0, PT, R0, 0x3, PT ;  /* 0x000000030000780c */ /* 0x000fda0003f05270 */
[----:B------:R-:W-:Y:S05]  /*17a0*/  @!P0 BRA `(.L_x_16) ;  /* 0x0000000000048947 */ /* 0x000fea0003800000 */
[----:B------:R-:W-:Y:S01]  /*17b0*/  BPT.TRAP 0x1 ;  /* 0x000000040000795c */ /* 0x000fe20000300000 */
.L_x_16:
[----:B------:R-:W-:Y:S02]  /*17c0*/  IMAD.U32 R3, RZ, RZ, UR45 ;  /* 0x0000002dff037e24 */ /* 0x000fe4000f8e00ff */
[----:B------:R-:W-:-:S03]  /*17d0*/  IMAD.U32 R0, RZ, RZ, UR48 ;  /* 0x00000030ff007e24 */ /* 0x000fc6000f8e00ff */
[----:B------:R-:W-:Y:S02]  /*17e0*/  LEA R3, R3, UR42, 0x3 ;  /* 0x0000002a03037c11 */ /* 0x000fe4000f8e18ff */
[----:B------:R-:W-:-:S04]  /*17f0*/  SHF.L.U32 R0, R0, 0x1f, RZ ;  /* 0x0000001f00007819 */ /* 0x000fc800000006ff */
[----:B------:R0:W1:Y:S01]  /*1800*/  SYNCS.PHASECHK.TRANS64.TRYWAIT P1, [R3+URZ], R0 ;  /* 0x00000000030075a7 */ /* 0x000062000802017f */
[----:B------:R-:W-:Y:S05]  /*1810*/  @!P0 BRA `(.L_x_17) ;  /* 0x0000000000048947 */ /* 0x000fea0003800000 */
[----:B------:R-:W-:Y:S01]  /*1820*/  BPT.TRAP 0x1 ;  /* 0x000000040000795c */ /* 0x000fe20000300000 */
.L_x_17:
[----:B------:R-:W-:-:S05]  /*1830*/  IMAD.U32 R4, RZ, RZ, UR46 ;  /* 0x0000002eff047e24 */ /* 0x000fca000f8e00ff */
[----:B------:R-:W-:Y:S01]  /*1840*/  ISETP.GE.AND P2, PT, R4, 0x1, PT ;  /* 0x000000010400780c */ /* 0x000fe20003f46270 */
[----:B-1----:R-:W-:-:S12]  /*1850*/  @P1 BRA `(.L_x_18) ;  /* 0x0000000000081947 */ /* 0x002fd80003800000 */
[----:B------:R-:W1:Y:S02]  /*1860*/  SYNCS.PHASECHK.TRANS64.TRYWAIT P1, [R3+URZ], R0 ;  /* 0x00000000030075a7 */ /* 0x000e64000802017f */
[----:B-1----:R-:W-:Y:S05]  /*1870*/  @!P1 BRA `(.L_x_19) ;  /* 0x0000006400289947 */ /* 0x002fea0003800000 */
.L_x_18:
[----:B------:R-:W-:Y:S05]  /*1880*/  WARPSYNC.ALL ;  /* 0x0000000000007948 */ /* 0x000fea0003800000 */
[----:B------:R-:W-:Y:S01]  /*1890*/  UIADD3 UR4, UR42, 0x180, URZ ;  /* 0x000001802a047890 */ /* 0x000fe2000fffe03f */
[----:B------:R-:W-:Y:S01]  /*18a0*/  WARPGROUP.ARRIVE ;  /* 0x00000000000079c5 */ /* 0x000fe20000000000 */
[----:B------:R-:W-:Y:S02]  /*18b0*/  UIADD3 UR5, UR42, 0x10180, URZ ;  /* 0x000101802a057890 */ /* 0x000fe4000fffe03f */
[----:B------:R-:W-:Y:S02]  /*18c0*/  USHF.R.U32.HI UR4, URZ, 0x4, UR4 ;  /* 0x000000043f047899 */ /* 0x000fe40008011604 */
[----:B------:R-:W-:-:S02]  /*18d0*/  USHF.R.U32.HI UR5, URZ, 0x4, UR5 ;  /* 0x000000043f057899 */ /* 0x000fc40008011605 */
[----:B------:R-:W-:Y:S02]  /*18e0*/  ULOP3.LUT UR4, UR4, 0x3fff, URZ, 0xc0, !UPT ;  /* 0x00003fff04047892 */ /* 0x000fe4000f8ec03f */
[----:B------:R-:W-:Y:S02]  /*18f0*/  ULOP3.LUT UR5, UR5, 0x3fff, URZ, 0xc0, !UPT ;  /* 0x00003fff05057892 */ /* 0x000fe4000f8ec03f */
[----:B------:R-:W-:Y:S02]  /*1900*/  ULOP3.LUT UR8, UR4, 0x10000, URZ, 0xfc, !UPT ;  /* 0x0001000004087892 */ /* 0x000fe4000f8efc3f */
[----:B------:R-:W-:Y:S02]  /*1910*/  ULOP3.LUT UR9, UR5, 0x10000, URZ, 0xfc, !UPT ;  /* 0x0001000005097892 */ /* 0x000fe4000f8efc3f */
[----:B------:R-:W-:Y:S02]  /*1920*/  ULEA UR11, UR45, UR8, 0xa ;  /* 0x000000082d0b7291 */ /* 0x000fe4000f8e503f */
[----:B------:R-:W-:Y:S01]  /*1930*/  ULEA UR10, UR45, UR9, 0xb ;  /* 0x000000092d0a7291 */ /* 0x000fe2000f8e583f */
[----:B------:R-:W-:Y:S01]  /*1940*/  UMOV UR5, 0x40000040 ;  /* 0x4000004000057882 */ /* 0x000fe20000000000 */
[----:B------:R-:W-:-:S03]  /*1950*/  UMOV UR7, 0x40000040 ;  /* 0x4000004000077882 */ /* 0x000fc60000000000 */
[----:B------:R-:W-:Y:S02]  /*1960*/  UMOV UR4, UR11 ;  /* 0x0000000b00047c82 */ /* 0x000fe40008000000 */
[----:B------:R-:W-:Y:S02]  /*1970*/  UMOV UR6, UR10 ;  /* 0x0000000a00067c82 */ /* 0x000fe40008000000 */
[----:B------:R-:W-:Y:S01]  /*1980*/  HGMMA.64x128x16.F32.BF16 R24, gdesc[UR4], RZ, !UPT, gsb0 ;  /* 0x01e00000041879f0 */ /* 0x000fe2000c0018ff */
[----:B------:R-:W-:Y:S02]  /*1990*/  UIADD3 UR4, UR11, 0x2, URZ ;  /* 0x000000020b047890 */ /* 0x000fe4000fffe03f */
[----:B------:R-:W-:Y:S01]  /*19a0*/  UIADD3 UR6, UR10, 0x2, URZ ;  /* 0x000000020a067890 */ /* 0x000fe2000fffe03f */
[----:B------:R-:W-:Y:S01]  /*19b0*/  UMOV UR5, 0x40000040 ;  /* 0x4000004000057882 */ /* 0x000fe20000000000 */
[----:B------:R-:W-:Y:S01]  /*19c0*/  UMOV UR7, 0x40000040 ;  /* 0x4000004000077882 */ /* 0x000fe20000000000 */
[----:B------:R-:W-:-:S02]  /*19d0*/  WARPGROUP.DEPBAR.LE gsb0, 0x0 ;  /* 0x00008000000079c5 */ /* 0x000fc40000010000 */
[----:B------:R-:W-:-:S06]  /*19e0*/  WARPGROUP.ARRIVE ;  /* 0x00000000000079c5 */ /* 0x000fcc0000000000 */
[----:B------:R-:W-:Y:S01]  /*19f0*/  HGMMA.64x128x16.F32.BF16 R24, gdesc[UR4], R24, gsb0 ;  /* 0x01e00000041879f0 */ /* 0x000fe20008001818 */
[----:B------:R-:W-:Y:S02]  /*1a00*/  UIADD3 UR4, UR11, 0x4, URZ ;  /* 0x000000040b047890 */ /* 0x000fe4000fffe03f */
[----:B------:R-:W-:Y:S01]  /*1a10*/  UIADD3 UR6, UR10, 0x4, URZ ;  /* 0x000000040a067890 */ /* 0x000fe2000fffe03f */
[----:B------:R-:W-:Y:S01]  /*1a20*/  UMOV UR5, 0x40000040 ;  /* 0x4000004000057882 */ /* 0x000fe20000000000 */
[----:B------:R-:W-:Y:S01]  /*1a30*/  UMOV UR7, 0x40000040 ;  /* 0x4000004000077882 */ /* 0x000fe20000000000 */
[----:B------:R-:W-:Y:S02]  /*1a40*/  WARPGROUP.DEPBAR.LE gsb0, 0x0 ;  /* 0x00008000000079c5 */ /* 0x000fe40000010000 */
        /* <DEDUP_REMOVED lines=36> */
[----:B------:R-:W-:Y:S03]  /*1c90*/  HGMMA.64x128x16.F32.BF16 R24, gdesc[UR4], R24, gsb0 ;  /* 0x01e00000041879f0 */ /* 0x000fe60008001818 */
[----:B------:R-:W-:Y:S02]  /*1ca0*/  WARPGROUP.DEPBAR.LE gsb0, 0x0 ;  /* 0x00008000000079c5 */ /* 0x000fe40000010000 */
[----:B------:R-:W-:Y:S05]  /*1cb0*/  @!P2 BRA `(.L_x_20) ;  /* 0x000000040084a947 */ /* 0x000fea0003800000 */
[----:B------:R-:W-:Y:S01]  /*1cc0*/  UIADD3 UR10, UR45, 0x1, URZ ;  /* 0x000000012d0a7890 */ /* 0x000fe2000fffe03f */
[----:B01----:R-:W-:Y:S01]  /*1cd0*/  IMAD.U32 R0, RZ, RZ, UR46 ;  /* 0x0000002eff007e24 */ /* 0x003fe2000f8e00ff */
[----:B------:R-:W-:Y:S02]  /*1ce0*/  UMOV UR11, UR45 ;  /* 0x0000002d000b7c82 */ /* 0x000fe40008000000 */
[----:B------:R-:W-:-:S04]  /*1cf0*/  UISETP.NE.AND UP0, UPT, UR10, 0x4, UPT ;  /* 0x000000040a00788c */ /* 0x000fc8000bf05270 */
[----:B------:R-:W-:Y:S02]  /*1d00*/  USEL UR4, URZ, 0x1, UP0 ;  /* 0x000000013f047887 */ /* 0x000fe40008000000 */
[----:B------:R-:W-:Y:S02]  /*1d10*/  USEL UR10, UR10, URZ, UP0 ;  /* 0x0000003f0a0a7287 */ /* 0x000fe40008000000 */
[----:B------:R-:W-:-:S06]  /*1d20*/  ULOP3.LUT UR4, UR48, UR4, URZ, 0x3c, !UPT ;  /* 0x0000000430047292 */ /* 0x000fcc000f8e3c3f */
[----:B------:R-:W-:-:S07]  /*1d30*/  IMAD.U32 R5, RZ, RZ, UR4 ;  /* 0x00000004ff057e24 */ /* 0x000fce000f8e00ff */
.L_x_27:
[----:B01----:R-:W-:Y:S05]  /*1d40*/  @!P0 BRA `(.L_x_21) ;  /* 0x0000000000048947 */ /* 0x003fea0003800000 */
[----:B------:R-:W-:Y:S01]  /*1d50*/  BPT.TRAP 0x1 ;  /* 0x000000040000795c */ /* 0x000fe20000300000 */
.L_x_21:
[----:B------:R-:W-:Y:S01]  /*1d60*/  ULEA UR4, UR10, UR42, 0x3 ;  /* 0x0000002a0a047291 */ /* 0x000fe2000f8e183f */
[----:B------:R-:W-:-:S08]  /*1d70*/  SHF.L.U32 R3, R5, 0x1f, RZ ;  /* 0x0000001f05037819 */ /* 0x000fd000000006ff */
[----:B------:R0:W1:Y:S01]  /*1d80*/  SYNCS.PHASECHK.TRANS64.TRYWAIT P1, [UR4], R3 ;  /* 0x00000003ff0075a7 */ /* 0x0000620008020144 */
[----:B------:R-:W-:Y:S05]  /*1d90*/  @!P0 BRA `(.L_x_22) ;  /* 0x0000000000048947 */ /* 0x000fea0003800000 */
[----:B------:R-:W-:Y:S01]  /*1da0*/  BPT.TRAP 0x1 ;  /* 0x000000040000795c */ /* 0x000fe20000300000 */
.L_x_22:
[----:B-1----:R-:W-:Y:S05]  /*1db0*/  @P1 BRA `(.L_x_23) ;  /* 0x0000000000081947 */ /* 0x002fea0003800000 */
[----:B------:R-:W1:Y:S02]  /*1dc0*/  SYNCS.PHASECHK.TRANS64.TRYWAIT P1, [UR4], R3 ;  /* 0x00000003ff0075a7 */ /* 0x000e640008020144 */
[----:B-1----:R-:W-:Y:S05]  /*1dd0*/  @!P1 BRA `(.L_x_24) ;  /* 0x0000005c00e49947 */ /* 0x002fea0003800000 */
.L_x_23:
[----:B------:R-:W-:Y:S01]  /*1de0*/  ULEA UR13, UR10, UR8, 0xa ;  /* 0x000000080a0d7291 */ /* 0x000fe2000f8e503f */
[----:B------:R-:W-:Y:S01]  /*1df0*/  WARPGROUP.ARRIVE ;  /* 0x00000000000079c5 */ /* 0x000fe20000000000 */
[----:B------:R-:W-:Y:S01]  /*1e00*/  ULEA UR12, UR10, UR9, 0xb ;  /* 0x000000090a0c7291 */ /* 0x000fe2000f8e583f */
[----:B------:R-:W-:Y:S01]  /*1e10*/  UMOV UR5, 0x40000040 ;  /* 0x4000004000057882 */ /* 0x000fe20000000000 */
[----:B------:R-:W-:-:S03]  /*1e20*/  UMOV UR7, 0x40000040 ;  /* 0x4000004000077882 */ /* 0x000fc60000000000 */
[----:B------:R-:W-:Y:S02]  /*1e30*/  UMOV UR4, UR13 ;  /* 0x0000000d00047c82 */ /* 0x000fe40008000000 */
[----:B------:R-:W-:Y:S02]  /*1e40*/  UMOV UR6, UR12 ;  /* 0x0000000c00067c82 */ /* 0x000fe40008000000 */
[----:B------:R-:W-:Y:S01]  /*1e50*/  HGMMA.64x128x16.F32.BF16 R24, gdesc[UR4], R24, gsb0 ;  /* 0x01e00000041879f0 */ /* 0x000fe20008001818 */
        /* <DEDUP_REMOVED lines=51> */
[----:B------:R-:W-:Y:S01]  /*2190*/  BPT.TRAP 0x1 ;  /* 0x000000040000795c */ /* 0x000fe20000300000 */
.L_x_25:
[----:B------:R-:W-:Y:S02]  /*21a0*/  UISETP.GT.U32.AND UP0, UPT, UR40, 0x1, UPT ;  /* 0x000000012800788c */ /* 0x000fe4000bf04070 */
[----:B------:R-:W-:-:S04]  /*21b0*/  ULEA UR4, UR11, UR42, 0x3 ;  /* 0x0000002a0b047291 */ /* 0x000fc8000f8e183f */
[----:B------:R-:W-:Y:S01]  /*21c0*/  UIADD3 UR4, UR4, 0x20, URZ ;  /* 0x0000002004047890 */ /* 0x000fe2000fffe03f */
[----:B------:R-:W-:-:S03]  /*21d0*/  PLOP3.LUT P1, PT, PT, PT, UP0, 0x80, 0x0 ;  /* 0x000000000000781c */ /* 0x000fc60003f2f008 */
[----:B------:R-:W-:-:S09]  /*21e0*/  UPRMT UR4, URZ, 0x654, UR4 ;  /* 0x000006543f047896 */ /* 0x000fd20008000004 */
[----:B------:R-:W-:Y:S01]  /*21f0*/  SYNCS.ARRIVE.TRANS64.RED.A1T0 RZ, [UR4], RZ ;  /* 0x000000ffffff79a7 */ /* 0x000fe20008100404 */
[----:B------:R-:W-:Y:S05]  /*2200*/  @P1 BRA `(.L_x_26) ;  /* 0x0000000000041947 */ /* 0x000fea0003800000 */
[----:B------:R-:W-:Y:S01]  /*2210*/  BPT.TRAP 0x1 ;  /* 0x000000040000795c */ /* 0x000fe20000300000 */
.L_x_26:
[----:B------:R-:W-:Y:S01]  /*2220*/  UIADD3 UR10, UR10, 0x1, URZ ;  /* 0x000000010a0a7890 */ /* 0x000fe2000fffe03f */
[C---:B------:R-:W-:Y:S01]  /*2230*/  ISETP.GT.AND P1, PT, R0.reuse, 0x1, PT ;  /* 0x000000010000780c */ /* 0x040fe20003f24270 */
[----:B------:R-:W-:Y:S01]  /*2240*/  UIADD3 UR11, UR11, 0x1, URZ ;  /* 0x000000010b0b7890 */ /* 0x000fe2000fffe03f */
[----:B------:R-:W-:Y:S01]  /*2250*/  VIADD R0, R0, 0xffffffff ;  /* 0xffffffff00007836 */ /* 0x000fe20000000000 */
[----:B------:R-:W-:Y:S02]  /*2260*/  UISETP.NE.AND UP0, UPT, UR10, 0x4, UPT ;  /* 0x000000040a00788c */ /* 0x000fe4000bf05270 */
[----:B------:R-:W-:Y:S02]  /*2270*/  UISETP.NE.AND UP1, UPT, UR11, 0x4, UPT ;  /* 0x000000040b00788c */ /* 0x000fe4000bf25270 */
[----:B------:R-:W-:Y:S02]  /*2280*/  USEL UR4, URZ, 0x1, UP0 ;  /* 0x000000013f047887 */ /* 0x000fe40008000000 */
[----:B------:R-:W-:-:S02]  /*2290*/  USEL UR10, UR10, URZ, UP0 ;  /* 0x0000003f0a0a7287 */ /* 0x000fc40008000000 */
[----:B------:R-:W-:Y:S02]  /*22a0*/  USEL UR11, UR11, URZ, UP1 ;  /* 0x0000003f0b0b7287 */ /* 0x000fe40008800000 */
[----:B------:R-:W-:Y:S01]  /*22b0*/  LOP3.LUT R5, R5, UR4, RZ, 0x3c, !PT ;  /* 0x0000000405057c12 */ /* 0x000fe2000f8e3cff */
[----:B------:R-:W-:Y:S09]  /*22c0*/  @P1 BRA `(.L_x_27) ;  /* 0xfffffff8009c1947 */ /* 0x000ff2000383ffff */
.L_x_20:
[----:B01----:R-:W0:Y:S01]  /*22d0*/  LDC R0, c[0x0][0x28c] ;  /* 0x0000a300ff007b82 */ /* 0x003e220000000800 */
[----:B------:R1:W-:Y:S01]  /*22e0*/  SYNCS.ARRIVE.TRANS64.A1T0 RZ, [R99+UR50], RZ ;  /* 0x000000ff63ff79a7 */ /* 0x0003e20008100032 */
[----:B0-----:R-:W-:-:S13]  /*22f0*/  ISETP.GE.AND P1, PT, R0, 0x1, PT ;  /* 0x000000010000780c */ /* 0x001fda0003f26270 */
[----:B-1----:R-:W-:Y:S05]  /*2300*/  @!P1 BRA `(.L_x_28) ;  /* 0x0000000000309947 */ /* 0x002fea0003800000 */
[----:B------:R-:W-:Y:S05]  /*2310*/  @!P0 BRA `(.L_x_29) ;  /* 0x0000000000048947 */ /* 0x000fea0003800000 */
[----:B------:R-:W-:Y:S01]  /*2320*/  BPT.TRAP 0x1 ;  /* 0x000000040000795c */ /* 0x000fe20000300000 */
.L_x_29:
[----:B------:R-:W-:Y:S02]  /*2330*/  UIADD3 UR4, UR46, UR45, URZ ;  /* 0x0000002d2e047290 */ /* 0x000fe4000fffe03f */
[----:B------:R-:W-:Y:S02]  /*2340*/  UISETP.GT.U32.AND UP0, UPT, UR40, 0x1, UPT ;  /* 0x000000012800788c */ /* 0x000fe4000bf04070 */
[----:B------:R-:W-:-:S04]  /*2350*/  USHF.L.U32 UR4, UR4, 0x3, URZ ;  /* 0x0000000304047899 */ /* 0x000fc8000800063f */
[----:B------:R-:W-:Y:S01]  /*2360*/  ULOP3.LUT UR4, UR4, 0x18, URZ, 0xc0, !UPT ;  /* 0x0000001804047892 */ /* 0x000fe2000f8ec03f */
[----:B------:R-:W-:-:S03]  /*2370*/  PLOP3.LUT P0, PT, PT, PT, UP0, 0x80, 0x0 ;  /* 0x000000000000781c */ /* 0x000fc60003f0f008 */
[----:B------:R-:W-:-:S04]  /*2380*/  UIADD3 UR4, UR42, 0x20, UR4 ;  /* 0x000000202a047890 */ /* 0x000fc8000fffe004 */
[----:B------:R-:W-:-:S09]  /*2390*/  UPRMT UR4, URZ, 0x654, UR4 ;  /* 0x000006543f047896 */ /* 0x000fd20008000004 */
[----:B------:R-:W-:Y:S01]  /*23a0*/  SYNCS.ARRIVE.TRANS64.RED.A1T0 RZ, [UR4], RZ ;  /* 0x000000ffffff79a7 */ /* 0x000fe20008100404 */
[----:B------:R-:W-:Y:S05]  /*23b0*/  @P0 BRA `(.L_x_28) ;  /* 0x0000000000040947 */ /* 0x000fea0003800000 */
[----:B------:R-:W-:Y:S01]  /*23c0*/  BPT.TRAP 0x1 ;  /* 0x000000040000795c */ /* 0x000fe20000300000 */
.L_x_28:
[----:B------:R-:W-:Y:S02]  /*23d0*/  SHF.L.U32 R0, R98, 0x1f, RZ ;  /* 0x0000001f62007819 */ /* 0x000fe400000006ff */
[----:B------:R-:W-:Y:S02]  /*23e0*/  SHF.R.S32.HI R9, RZ, 0x1f, R19 ;  /* 0x0000001fff097819 */ /* 0x000fe40000011413 */
[----:B------:R-:W0:Y:S02]  /*23f0*/  SYNCS.PHASECHK.TRANS64.TRYWAIT P0, [R95+URZ+0x8], R0 ;  /* 0x000008005f0075a7 */ /* 0x000e24000800017f */
[----:B0-----:R-:W-:Y:S05]  /*2400*/  @!P0 BRA `(.L_x_30) ;  /* 0x0000005800708947 */ /* 0x001fea0003800000 */
.L_x_184:
[----:B------:R-:W-:Y:S01]  /*2410*/  ULDC.64 UR4, c[0x0][0x5d0] ;  /* 0x0001740000047ab9 */ /* 0x000fe20000000a00 */
[----:B------:R-:W-:Y:S01]  /*2420*/  ULDC UR6, c[0x0][0x284] ;  /* 0x0000a10000067ab9 */ /* 0x000fe20000000800 */
[----:B0-----:R-:W-:Y:S02]  /*2430*/  IMAD R0, R9, UR4, RZ ;  /* 0x0000000409007c24 */ /* 0x001fe4000f8e02ff */
[----:B------:R-:W-:Y:S02]  /*2440*/  IMAD.SHL.U32 R10, R2, 0x80, RZ ;  /* 0x00000080020a7824 */ /* 0x000fe400078e00ff */
[C---:B------:R-:W-:Y:S02]  /*2450*/  IMAD R5, R19.reuse, UR5, R0 ;  /* 0x0000000513057c24 */ /* 0x040fe4000f8e0200 */
[----:B------:R-:W-:Y:S01]  /*2460*/  IMAD.SHL.U32 R0, R18, 0x40, RZ ;  /* 0x0000004012007824 */ /* 0x000fe200078e00ff */
[----:B------:R-:W-:Y:S01]  /*2470*/  SHF.R.S32.HI R11, RZ, 0x1f, R10 ;  /* 0x0000001fff0b7819 */ /* 0x000fe2000001140a */
[----:B------:R-:W-:Y:S01]  /*2480*/  IMAD.WIDE.U32 R2, R19, UR4, R90 ;  /* 0x0000000413027c25 */ /* 0x000fe2000f8e005a */
[----:B------:R-:W-:-:S02]  /*2490*/  ULDC.64 UR4, c[0x0][0x5c8] ;  /* 0x0001720000047ab9 */ /* 0x000fc40000000a00 */
[----:B------:R-:W-:Y:S01]  /*24a0*/  ISETP.GE.AND P0, PT, R0, UR6, PT ;  /* 0x0000000600007c0c */ /* 0x000fe2000bf06270 */
[----:B------:R-:W-:Y:S01]  /*24b0*/  ULDC UR6, c[0x0][0x288] ;  /* 0x0000a20000067ab9 */ /* 0x000fe20000000800 */
[----:B------:R-:W-:Y:S01]  /*24c0*/  IADD3 R2, P1, R10, R2, RZ ;  /* 0x000000020a027210 */ /* 0x000fe20007f3e0ff */
[----:B------:R-:W-:Y:S01]  /*24d0*/  IMAD.WIDE R14, R18, 0x40, R88 ;  /* 0x00000040120e7825 */ /* 0x000fe200078e0258 */
[----:B------:R-:W-:Y:S02]  /*24e0*/  ISETP.GE.OR P0, PT, R10, UR6, P0 ;  /* 0x000000060a007c0c */ /* 0x000fe40008706670 */
[----:B------:R-:W-:Y:S01]  /*24f0*/  IADD3.X R3, R11, R3, R5, P1, !PT ;  /* 0x000000030b037210 */ /* 0x000fe20000ffe405 */
[----:B------:R-:W-:-:S04]  /*2500*/  IMAD R7, R15, UR4, RZ ;  /* 0x000000040f077c24 */ /* 0x000fc8000f8e02ff */
[C---:B------:R-:W-:Y:S02]  /*2510*/  IMAD R7, R14.reuse, UR5, R7 ;  /* 0x000000050e077c24 */ /* 0x040fe4000f8e0207 */
[----:B------:R-:W-:-:S04]  /*2520*/  IMAD.WIDE.U32 R20, R14, UR4, R2 ;  /* 0x000000040e147c25 */ /* 0x000fc8000f8e0002 */
[----:B------:R-:W-:Y:S05]  /*2530*/  @P0 BRA `(.L_x_31) ;  /* 0x0000003c00e00947 */ /* 0x000fea0003800000 */
[----:B-----5:R-:W-:Y:S01]  /*2540*/  FSETP.NEU.AND P1, PT, R23, RZ, PT ;  /* 0x000000ff1700720b */ /* 0x020fe20003f2d000 */
[----:B------:R-:W-:Y:S01]  /*2550*/  IMAD.IADD R18, R94, 0x1, -R10 ;  /* 0x000000015e127824 */ /* 0x000fe200078e0a0a */
[----:B------:R-:W-:Y:S01]  /*2560*/  BSSY B0, `(.L_x_31) ;  /* 0x00003f5000007945 */ /* 0x000fe20003800000 */
[----:B------:R-:W-:Y:S02]  /*2570*/  IMAD.IADD R0, R97, 0x1, -R0 ;  /* 0x0000000161007824 */ /* 0x000fe400078e0a00 */
[----:B------:R-:W-:Y:S01]  /*2580*/  IMAD.IADD R7, R21, 0x1, R7 ;  /* 0x0000000115077824 */ /* 0x000fe200078e0207 */
[----:B------:R-:W-:-:S04]  /*2590*/  ISETP.GT.AND P0, PT, R18, RZ, PT ;  /* 0x000000ff1200720c */ /* 0x000fc80003f04270 */
[----:B------:R-:W-:-:S03]  /*25a0*/  ISETP.GT.AND P2, PT, R0, RZ, P0 ;  /* 0x000000ff0000720c */ /* 0x000fc60000744270 */
[----:B------:R-:W-:Y:S10]  /*25b0*/  @!P1 BRA `(.L_x_32) ;  /* 0x0000002c00249947 */ /* 0x000ff40003800000 */
[----:B------:R-:W0:Y:S01]  /*25c0*/  LDC.64 R100, c[0x0][0x5b8] ;  /* 0x00016e00ff647b82 */ /* 0x000e220000000a00 */
[----:B------:R-:W-:-:S07]  /*25d0*/  ULDC.64 UR4, c[0x0][0x5c0] ;  /* 0x0001700000047ab9 */ /* 0x000fce0000000a00 */
[----:B------:R-:W1:Y:S08]  /*25e0*/  LDC.64 R104, c[0x0][0x5b0] ;  /* 0x00016c00ff687b82 */ /* 0x000e700000000a00 */
[----:B------:R-:W2:Y:S01]  /*25f0*/  LDC.64 R106, c[0x0][0x5a8] ;  /* 0x00016a00ff6a7b82 */ /* 0x000ea20000000a00 */
[-C--:B0-----:R-:W-:Y:S02]  /*2600*/  IMAD R4, R9, R100.reuse, RZ ;  /* 0x0000006409047224 */ /* 0x081fe400078e02ff */
[----:B------:R-:W-:-:S04]  /*2610*/  IMAD.WIDE.U32 R2, R19, R100, R90 ;  /* 0x0000006413027225 */ /* 0x000fc800078e005a */
[----:B------:R-:W-:Y:S01]  /*2620*/  IMAD R101, R19, R101, R4 ;  /* 0x0000006513657224 */ /* 0x000fe200078e0204 */
[----:B------:R-:W-:Y:S01]  /*2630*/  IADD3 R4, P1, R10, R2, RZ ;  /* 0x000000020a047210 */ /* 0x000fe20007f3e0ff */
[----:B-1----:R-:W-:-:S03]  /*2640*/  IMAD R2, R15, R104, RZ ;  /* 0x000000680f027224 */ /* 0x002fc600078e02ff */
[----:B------:R-:W-:Y:S01]  /*2650*/  IADD3.X R5, R11, R3, R101, P1, !PT ;  /* 0x000000030b057210 */ /* 0x000fe20000ffe465 */
[C---:B------:R-:W-:Y:S02]  /*2660*/  IMAD R103, R14.reuse, R105, R2 ;  /* 0x000000690e677224 */ /* 0x040fe400078e0202 */
[----:B------:R-:W-:-:S04]  /*2670*/  IMAD.WIDE.U32 R2, R14, R104, R4 ;  /* 0x000000680e027225 */ /* 0x000fc800078e0004 */
[----:B------:R-:W-:Y:S01]  /*2680*/  IMAD.IADD R3, R3, 0x1, R103 ;  /* 0x0000000103037824 */ /* 0x000fe200078e0267 */
[----:B--2---:R-:W-:-:S04]  /*2690*/  LEA R8, P1, R2, R106, 0x1 ;  /* 0x0000006a02087211 */ /* 0x004fc800078208ff */
[----:B------:R-:W-:-:S05]  /*26a0*/  LEA.HI.X R9, R2, R107, R3, 0x1, P1 ;  /* 0x0000006b02097211 */ /* 0x000fca00008f0c03 */
[----:B------:R-:W2:Y:S01]  /*26b0*/  @P2 LDG.E.LTC128B.U16 R21, desc[UR54][R8.64] ;  /* 0x0000003608152981 */ /* 0x000ea2000c1e1520 */
[----:B------:R-:W-:Y:S01]  /*26c0*/  IMAD.WIDE.U32 R2, R14, R104, R10 ;  /* 0x000000680e027225 */ /* 0x000fe200078e000a */
[----:B------:R-:W-:Y:S02]  /*26d0*/  BSSY B1, `(.L_x_33) ;  /* 0x0000015000017945 */ /* 0x000fe40003800000 */
[----:B------:R-:W-:-:S04]  /*26e0*/  IADD3 R12, P1, R90, R2, RZ ;  /* 0x000000025a0c7210 */ /* 0x000fc80007f3e0ff */
[----:B------:R-:W-:Y:S02]  /*26f0*/  IADD3.X R13, R91, R103, R3, P1, !PT ;  /* 0x000000675b0d7210 */ /* 0x000fe40000ffe403 */
[----:B------:R-:W-:Y:S01]  /*2700*/  LEA R6, P1, R20, UR4, 0x1 ;  /* 0x0000000414067c11 */ /* 0x000fe2000f8208ff */
[----:B------:R-:W-:-:S03]  /*2710*/  IMAD.WIDE.U32 R12, R19, R100, R12 ;  /* 0x00000064130c7225 */ /* 0x000fc600078e000c */
[----:B------:R-:W-:Y:S02]  /*2720*/  LEA.HI.X R7, R20, UR5, R7, 0x1, P1 ;  /* 0x0000000514077c11 */ /* 0x000fe400088f0c07 */
[----:B------:R-:W-:-:S04]  /*2730*/  ISETP.GT.AND P1, PT, R18, 0x1, PT ;  /* 0x000000011200780c */ /* 0x000fc80003f24270 */
[----:B------:R-:W-:Y:S01]  /*2740*/  ISETP.GT.AND P3, PT, R0, RZ, P1 ;  /* 0x000000ff0000720c */ /* 0x000fe20000f64270 */
[----:B--2---:R-:W-:-:S04]  /*2750*/  IMAD.U32 R2, R21, 0x10000, RZ ;  /* 0x0001000015027824 */ /* 0x004fc800078e00ff */
[----:B------:R-:W-:Y:S01]  /*2760*/  FMUL R3, R2, R23 ;  /* 0x0000001702037220 */ /* 0x000fe20000400000 */
[----:B------:R-:W-:-:S03]  /*2770*/  LEA R2, P4, R12, R106, 0x1 ;  /* 0x0000006a0c027211 */ /* 0x000fc600078808ff */
[----:B------:R-:W-:-:S05]  /*2780*/  FFMA R3, R24, R22, R3 ;  /* 0x0000001618037223 */ /* 0x000fca0000000003 */
[----:B------:R-:W-:Y:S01]  /*2790*/  F2FP.BF16.F32.PACK_AB R8, RZ, R3 ;  /* 0x00000003ff08723e */ /* 0x000fe200000010ff */
[----:B------:R-:W-:-:S03]  /*27a0*/  IMAD.IADD R3, R101, 0x1, R13 ;  /* 0x0000000165037824 */ /* 0x000fc600078e020d */
[----:B------:R-:W-:Y:S01]  /*27b0*/  PRMT R9, R8, 0x7610, R9 ;  /* 0x0000761008097816 */ /* 0x000fe20000000009 */
[----:B------:R-:W-:Y:S01]  /*27c0*/  IMAD.SHL.U32 R8, R104, 0x8, RZ ;  /* 0x0000000868087824 */ /* 0x000fe200078e00ff */
[----:B------:R-:W-:-:S03]  /*27d0*/  LEA.HI.X R3, R12, R107, R3, 0x1, P4 ;  /* 0x0000006b0c037211 */ /* 0x000fc600020f0c03 */
[----:B------:R0:W-:Y:S02]  /*27e0*/  @P2 STG.E.U16 desc[UR54][R6.64], R9 ;  /* 0x0000000906002986 */ /* 0x0001e4000c101536 */
[----:B0-----:R-:W-:Y:S01]  /*27f0*/  SHF.L.U64.HI R9, R104, 0x3, R105 ;  /* 0x0000000368097819 */ /* 0x001fe20000010269 */
[----:B------:R-:W-:Y:S06]  /*2800*/  @!P3 BRA `(.L_x_34) ;  /* 0x000000000004b947 */ /* 0x000fec0003800000 */
[----:B------:R0:W5:Y:S02]  /*2810*/  LDG.E.LTC128B.U16 R21, desc[UR54][R2.64+0x2] ;  /* 0x0000023602157981 */ /* 0x000164000c1e1520 */
.L_x_34:
[----:B------:R-:W-:Y:S05]  /*2820*/  BSYNC B1 ;  /* 0x0000000000017941 */ /* 0x000fea0003800000 */
.L_x_33:
[----:B------:R-:W-:Y:S01]  /*2830*/  IMAD.WIDE.U32 R8, R14, R104, R8 ;  /* 0x000000680e087225 */ /* 0x000fe200078e0008 */
[----:B------:R-:W-:-:S03]  /*2840*/  ISETP.GT.AND P0, PT, R0, 0x8, P0 ;  /* 0x000000080000780c */ /* 0x000fc60000704270 */
[----:B-----5:R-:W-:Y:S01]  /*2850*/  IMAD.U32 R12, R21, 0x10000, RZ ;  /* 0x00010000150c7824 */ /* 0x020fe200078e00ff */
[----:B------:R-:W-:Y:S01]  /*2860*/  IADD3 R4, P2, R4, R8, RZ ;  /* 0x0000000804047210 */ /* 0x000fe20007f5e0ff */
[----:B------:R-:W-:Y:S02]  /*2870*/  IMAD.IADD R103, R103, 0x1, R9 ;  /* 0x0000000167677824 */ /* 0x000fe400078e0209 */
[----:B------:R-:W-:Y:S02]  /*2880*/  FMUL R12, R12, R23 ;  /* 0x000000170c0c7220 */ /* 0x000fe40000400000 */
[----:B------:R-:W-:Y:S02]  /*2890*/  IMAD.X R5, R103, 0x1, R5, P2 ;  /* 0x0000000167057824 */ /* 0x000fe400010e0605 */
[----:B------:R-:W-:Y:S01]  /*28a0*/  FFMA R25, R25, R22, R12 ;  /* 0x0000001619197223 */ /* 0x000fe2000000000c */
[----:B------:R-:W-:-:S04]  /*28b0*/  LEA R12, P2, R4, R106, 0x1 ;  /* 0x0000006a040c7211 */ /* 0x000fc800078408ff */
[----:B------:R-:W-:Y:S01]  /*28c0*/  LEA.HI.X R13, R4, R107, R5, 0x1, P2 ;  /* 0x0000006b040d7211 */ /* 0x000fe200010f0c05 */
[----:B------:R-:W-:Y:S01]  /*28d0*/  @P3 IMAD.MOV.U32 R4, RZ, RZ, R6 ;  /* 0x000000ffff043224 */ /* 0x000fe200078e0006 */
[----:B------:R-:W-:Y:S01]  /*28e0*/  F2FP.BF16.F32.PACK_AB R25, RZ, R25 ;  /* 0x00000019ff19723e */ /* 0x000fe200000010ff */
[----:B------:R-:W-:-:S05]  /*28f0*/  @P3 IMAD.MOV.U32 R5, RZ, RZ, R7 ;  /* 0x000000ffff053224 */ /* 0x000fca00078e0007 */
[----:B------:R1:W-:Y:S04]  /*2900*/  @P3 STG.E.U16 desc[UR54][R4.64+0x2], R25 ;  /* 0x0000021904003986 */ /* 0x0003e8000c101536 */
[----:B------:R-:W2:Y:S01]  /*2910*/  @P0 LDG.E.LTC128B.U16 R21, desc[UR54][R12.64] ;  /* 0x000000360c150981 */ /* 0x000ea2000c1e1520 */
[----:B------:R-:W-:Y:S01]  /*2920*/  IADD3 R10, P2, P3, R90, R8, R10 ;  /* 0x000000085a0a7210 */ /* 0x000fe20007b5e00a */
[----:B------:R-:W-:Y:S01]  /*2930*/  BSSY B1, `(.L_x_35) ;  /* 0x0000011000017945 */ /* 0x000fe20003800000 */
[----:B------:R-:W-:Y:S02]  /*2940*/  SHF.L.U64.HI R15, R93, 0x1, R92 ;  /* 0x000000015d0f7819 */ /* 0x000fe4000001025c */
[----:B------:R-:W-:Y:S02]  /*2950*/  IADD3.X R11, R91, R103, R11, P2, P3 ;  /* 0x000000675b0b7210 */ /* 0x000fe400017e640b */
[----:B------:R-:W-:Y:S01]  /*2960*/  ISETP.GT.AND P1, PT, R0, 0x8, P1 ;  /* 0x000000080000780c */ /* 0x000fe20000f24270 */
[----:B------:R-:W-:-:S04]  /*2970*/  IMAD.WIDE.U32 R10, R19, R100, R10 ;  /* 0x00000064130a7225 */ /* 0x000fc800078e000a */
[----:B------:R-:W-:Y:S01]  /*2980*/  IMAD.IADD R11, R101, 0x1, R11 ;  /* 0x00000001650b7824 */ /* 0x000fe200078e020b */
[----:B-1----:R-:W-:-:S04]  /*2990*/  LEA R4, P3, R10, R106, 0x1 ;  /* 0x0000006a0a047211 */ /* 0x002fc800078608ff */
[----:B------:R-:W-:Y:S01]  /*29a0*/  LEA.HI.X R5, R10, R107, R11, 0x1, P3 ;  /* 0x0000006b0a057211 */ /* 0x000fe200018f0c0b */
[----:B--2---:R-:W-:-:S04]  /*29b0*/  IMAD.U32 R8, R21, 0x10000, RZ ;  /* 0x0001000015087824 */ /* 0x004fc800078e00ff */
[----:B------:R-:W-:Y:S01]  /*29c0*/  FMUL R9, R8, R23 ;  /* 0x0000001708097220 */ /* 0x000fe20000400000 */
[----:B------:R-:W-:-:S03]  /*29d0*/  LEA R8, P2, R93, R6, 0x1 ;  /* 0x000000065d087211 */ /* 0x000fc600078408ff */
[----:B------:R-:W-:-:S05]  /*29e0*/  FFMA R9, R26, R22, R9 ;  /* 0x000000161a097223 */ /* 0x000fca0000000009 */
[----:B------:R-:W-:Y:S01]  /*29f0*/  F2FP.BF16.F32.PACK_AB R12, RZ, R9 ;  /* 0x00000009ff0c723e */ /* 0x000fe200000010ff */
[----:B------:R-:W-:-:S05]  /*2a00*/  IMAD.X R9, R15, 0x1, R7, P2 ;  /* 0x000000010f097824 */ /* 0x000fca00010e0607 */
[----:B------:R1:W-:Y:S01]  /*2a10*/  @P0 STG.E.U16 desc[UR54][R8.64], R12 ;  /* 0x0000000c08000986 */ /* 0x0003e2000c101536 */
[----:B------:R-:W-:Y:S05]  /*2a20*/  @!P1 BRA `(.L_x_36) ;  /* 0x0000000000049947 */ /* 0x000fea0003800000 */
[----:B------:R2:W5:Y:S02]  /*2a30*/  LDG.E.LTC128B.U16 R21, desc[UR54][R4.64+0x2] ;  /* 0x0000023604157981 */ /* 0x000564000c1e1520 */
.L_x_36:
[----:B------:R-:W-:Y:S05]  /*2a40*/  BSYNC B1 ;  /* 0x0000000000017941 */ /* 0x000fea0003800000 */
.L_x_35:
[----:B-----5:R-:W-:Y:S01]  /*2a50*/  IMAD.U32 R10, R21, 0x10000, RZ ;  /* 0x00010000150a7824 */ /* 0x020fe200078e00ff */
[----:B------:R-:W-:Y:S01]  /*2a60*/  ISETP.GT.AND P0, PT, R18, 0x8, PT ;  /* 0x000000081200780c */ /* 0x000fe20003f04270 */
[----:B------:R-:W-:Y:S02]  /*2a70*/  BSSY B1, `(.L_x_37) ;  /* 0x0000008000017945 */ /* 0x000fe40003800000 */
[----:B------:R-:W-:Y:S01]  /*2a80*/  FMUL R10, R10, R23 ;  /* 0x000000170a0a7220 */ /* 0x000fe20000400000 */
[----:B------:R-:W-:-:S03]  /*2a90*/  ISETP.GT.AND P2, PT, R0, RZ, P0 ;  /* 0x000000ff0000720c */ /* 0x000fc60000744270 */
[----:B------:R-:W-:-:S05]  /*2aa0*/  FFMA R10, R27, R22, R10 ;  /* 0x000000161b0a7223 */ /* 0x000fca000000000a */
[----:B------:R-:W-:-:S05]  /*2ab0*/  F2FP.BF16.F32.PACK_AB R10, RZ, R10 ;  /* 0x0000000aff0a723e */ /* 0x000fca00000010ff */
[----:B------:R3:W-:Y:S01]  /*2ac0*/  @P1 STG.E.U16 desc[UR54][R8.64+0x2], R10 ;  /* 0x0000020a08001986 */ /* 0x0007e2000c101536 */
[----:B------:R-:W-:Y:S05]  /*2ad0*/  @!P2 BRA `(.L_x_38) ;  /* 0x000000000004a947 */ /* 0x000fea0003800000 */
[----:B------:R4:W5:Y:S02]  /*2ae0*/  LDG.E.LTC128B.U16 R21, desc[UR54][R2.64+0x10] ;  /* 0x0000103602157981 */ /* 0x000964000c1e1520 */
.L_x_38:
[----:B------:R-:W-:Y:S05]  /*2af0*/  BSYNC B1 ;  /* 0x0000000000017941 */ /* 0x000fea0003800000 */
.L_x_37:
[----:B---3-5:R-:W-:Y:S01]  /*2b00*/  IMAD.U32 R10, R21, 0x10000, RZ ;  /* 0x00010000150a7824 */ /* 0x028fe200078e00ff */
        /* <DEDUP_REMOVED lines=9> */
.L_x_40:
[----:B------:R-:W-:Y:S05]  /*2ba0*/  BSYNC B1 ;  /* 0x0000000000017941 */ /* 0x000fea0003800000 */
.L_x_39:
[----:B-----5:R-:W-:Y:S01]  /*2bb0*/  IMAD.U32 R10, R21, 0x10000, RZ ;  /* 0x00010000150a7824 */ /* 0x020fe200078e00ff */
[----:B------:R-:W-:Y:S01]  /*2bc0*/  ISETP.GT.AND P0, PT, R0, 0x8, P0 ;  /* 0x000000080000780c */ /* 0x000fe20000704270 */
[----:B------:R-:W-:Y:S02]  /*2bd0*/  BSSY B1, `(.L_x_41) ;  /* 0x0000007000017945 */ /* 0x000fe40003800000 */
[----:B------:R-:W-:-:S04]  /*2be0*/  FMUL R10, R10, R23 ;  /* 0x000000170a0a7220 */ /* 0x000fc80000400000 */
[----:B------:R-:W-:-:S05]  /*2bf0*/  FFMA R10, R29, R22, R10 ;  /* 0x000000161d0a7223 */ /* 0x000fca000000000a */
[----:B------:R-:W-:-:S05]  /*2c00*/  F2FP.BF16.F32.PACK_AB R10, RZ, R10 ;  /* 0x0000000aff0a723e */ /* 0x000fca00000010ff */
[----:B------:R0:W-:Y:S01]  /*2c10*/  @P3 STG.E.U16 desc[UR54][R6.64+0x12], R10 ;  /* 0x0000120a06003986 */ /* 0x0001e2000c101536 */
[----:B------:R-:W-:Y:S05]  /*2c20*/  @!P0 BRA `(.L_x_42) ;  /* 0x0000000000048947 */ /* 0x000fea0003800000 */
[----:B------:R0:W5:Y:S02]  /*2c30*/  LDG.E.LTC128B.U16 R21, desc[UR54][R4.64+0x10] ;  /* 0x0000103604157981 */ /* 0x000164000c1e1520 */
.L_x_42:
[----:B------:R-:W-:Y:S05]  /*2c40*/  BSYNC B1 ;  /* 0x0000000000017941 */ /* 0x000fea0003800000 */
.L_x_41:
[----:B0----5:R-:W-:Y:S01]  /*2c50*/  IMAD.U32 R10, R21, 0x10000, RZ ;  /* 0x00010000150a7824 */ /* 0x021fe200078e00ff */
[----:B------:R-:W-:Y:S01]  /*2c60*/  ISETP.GT.AND P1, PT, R0, 0x8, P1 ;  /* 0x000000080000780c */ /* 0x000fe20000f24270 */
[----:B------:R-:W-:Y:S02]  /*2c70*/  BSSY B1, `(.L_x_43) ;  /* 0x0000007000017945 */ /* 0x000fe40003800000 */
[----:B---3--:R-:W-:-:S04]  /*2c80*/  FMUL R11, R10, R23 ;  /* 0x000000170a0b7220 */ /* 0x008fc80000400000 */
[----:B------:R-:W-:-:S05]  /*2c90*/  FFMA R11, R30, R22, R11 ;  /* 0x000000161e0b7223 */ /* 0x000fca000000000b */
[----:B------:R-:W-:-:S05]  /*2ca0*/  F2FP.BF16.F32.PACK_AB R11, RZ, R11 ;  /* 0x0000000bff0b723e */ /* 0x000fca00000010ff */
[----:B------:R0:W-:Y:S01]  /*2cb0*/  @P0 STG.E.U16 desc[UR54][R8.64+0x10], R11 ;  /* 0x0000100b08000986 */ /* 0x0001e2000c101536 */
[----:B------:R-:W-:Y:S05]  /*2cc0*/  @!P1 BRA `(.L_x_44) ;  /* 0x0000000000049947 */ /* 0x000fea0003800000 */
[----:B------:R3:W5:Y:S02]  /*2cd0*/  LDG.E.LTC128B.U16 R21, desc[UR54][R4.64+0x12] ;  /* 0x0000123604157981 */ /* 0x000764000c1e1520 */
.L_x_44:
[----:B------:R-:W-:Y:S05]  /*2ce0*/  BSYNC B1 ;  /* 0x0000000000017941 */ /* 0x000fea0003800000 */
.L_x_43:
        /* <DEDUP_REMOVED lines=10> */
.L_x_46:
[----:B------:R-:W-:Y:S05]  /*2d90*/  BSYNC B1 ;  /* 0x0000000000017941 */ /* 0x000fea0003800000 */
.L_x_45:
[----:B0----5:R-:W-:Y:S01]  /*2da0*/  IMAD.U32 R10, R21, 0x10000, RZ ;  /* 0x00010000150a7824 */ /* 0x021fe200078e00ff */
        /* <DEDUP_REMOVED lines=9> */
.L_x_48:
[----:B------:R-:W-:Y:S05]  /*2e40*/  BSYNC B1 ;  /* 0x0000000000017941 */ /* 0x000fea0003800000 */
.L_x_47:
        /* <DEDUP_REMOVED lines=9> */
.L_x_50:
[----:B------:R-:W-:Y:S05]  /*2ee0*/  BSYNC B1 ;  /* 0x0000000000017941 */ /* 0x000fea0003800000 */
.L_x_49:
[----:B0----5:R-:W-:Y:S01]  /*2ef0*/  IMAD.U32 R10, R21, 0x10000, RZ ;  /* 0x00010000150a7824 */ /* 0x021fe200078e00ff */
        /* <DEDUP_REMOVED lines=8> */
.L_x_52:
[----:B------:R-:W-:Y:S05]  /*2f80*/  BSYNC B1 ;  /* 0x0000000000017941 */ /* 0x000fea0003800000 */
.L_x_51:
        /* <DEDUP_REMOVED lines=10> */
.L_x_54:
[----:B------:R-:W-:Y:S05]  /*3030*/  BSYNC B1 ;  /* 0x0000000000017941 */ /* 0x000fea0003800000 */
.L_x_53:
        /* <DEDUP_REMOVED lines=10> */
.L_x_56:
[----:B------:R-:W-:Y:S05]  /*30e0*/  BSYNC B1 ;  /* 0x0000000000017941 */ /* 0x000fea0003800000 */
.L_x_55:
        /* <DEDUP_REMOVED lines=9> */
.L_x_58:
[----:B------:R-:W-:Y:S05]  /*3180*/  BSYNC B1 ;  /* 0x0000000000017941 */ /* 0x000fea0003800000 */
.L_x_57:
        /* <DEDUP_REMOVED lines=9> */
.L_x_60:
[----:B------:R-:W-:Y:S05]  /*3220*/  BSYNC B1 ;  /* 0x0000000000017941 */ /* 0x000fea0003800000 */
.L_x_59:
        /* <DEDUP_REMOVED lines=10> */
.L_x_62:
[----:B------:R-:W-:Y:S05]  /*32d0*/  BSYNC B1 ;  /* 0x0000000000017941 */ /* 0x000fea0003800000 */
.L_x_61:
        /* <DEDUP_REMOVED lines=10> */
.L_x_64:
[----:B------:R-:W-:Y:S05]  /*3380*/  BSYNC B1 ;  /* 0x0000000000017941 */ /* 0x000fea0003800000 */
.L_x_63:
        /* <DEDUP_REMOVED lines=9> */
.L_x_66:
[----:B------:R-:W-:Y:S05]  /*3420*/  BSYNC B1 ;  /* 0x0000000000017941 */ /* 0x000fea0003800000 */
.L_x_65:
        /* <DEDUP_REMOVED lines=9> */
.L_x_68:
[----:B------:R-:W-:Y:S05]  /*34c0*/  BSYNC B1 ;  /* 0x0000000000017941 */ /* 0x000fea0003800000 */
.L_x_67:
        /* <DEDUP_REMOVED lines=10> */
.L_x_70:
[----:B------:R-:W-:Y:S05]  /*3570*/  BSYNC B1 ;  /* 0x0000000000017941 */ /* 0x000fea0003800000 */
.L_x_69:
        /* <DEDUP_REMOVED lines=10> */
.L_x_72:
[----:B------:R-:W-:Y:S05]  /*3620*/  BSYNC B1 ;  /* 0x0000000000017941 */ /* 0x000fea0003800000 */
.L_x_71:
        /* <DEDUP_REMOVED lines=9> */
.L_x_74:
[----:B------:R-:W-:Y:S05]  /*36c0*/  BSYNC B1 ;  /* 0x0000000000017941 */ /* 0x000fea0003800000 */
.L_x_73:
        /* <DEDUP_REMOVED lines=9> */
.L_x_76:
[----:B------:R-:W-:Y:S05]  /*3760*/  BSYNC B1 ;  /* 0x0000000000017941 */ /* 0x000fea0003800000 */
.L_x_75:
        /* <DEDUP_REMOVED lines=10> */
.L_x_78:
[----:B------:R-:W-:Y:S05]  /*3810*/  BSYNC B1 ;  /* 0x0000000000017941 */ /* 0x000fea0003800000 */
.L_x_77:
        /* <DEDUP_REMOVED lines=10> */
.L_x_80:
[----:B------:R-:W-:Y:S05]  /*38c0*/  BSYNC B1 ;  /* 0x0000000000017941 */ /* 0x000fea0003800000 */
.L_x_79:
        /* <DEDUP_REMOVED lines=9> */
.L_x_82:
[----:B------:R-:W-:Y:S05]  /*3960*/  BSYNC B1 ;  /* 0x0000000000017941 */ /* 0x000fea0003800000 */
.L_x_81:
        /* <DEDUP_REMOVED lines=9> */
.L_x_84:
[----:B------:R-:W-:Y:S05]  /*3a00*/  BSYNC B1 ;  /* 0x0000000000017941 */ /* 0x000fea0003800000 */
.L_x_83:
        /* <DEDUP_REMOVED lines=10> */
.L_x_86:
[----:B------:R-:W-:Y:S05]  /*3ab0*/  BSYNC B1 ;  /* 0x0000000000017941 */ /* 0x000fea0003800000 */
.L_x_85:
        /* <DEDUP_REMOVED lines=10> */
.L_x_88:
[----:B------:R-:W-:Y:S05]  /*3b60*/  BSYNC B1 ;  /* 0x0000000000017941 */ /* 0x000fea0003800000 */
.L_x_87:
        /* <DEDUP_REMOVED lines=9> */
.L_x_90:
[----:B------:R-:W-:Y:S05]  /*3c00*/  BSYNC B1 ;  /* 0x0000000000017941 */ /* 0x000fea0003800000 */
.L_x_89:
        /* <DEDUP_REMOVED lines=9> */
.L_x_92:
[----:B------:R-:W-:Y:S05]  /*3ca0*/  BSYNC B1 ;  /* 0x0000000000017941 */ /* 0x000fea0003800000 */
.L_x_91:
        /* <DEDUP_REMOVED lines=10> */
.L_x_94:
[----:B------:R-:W-:Y:S05]  /*3d50*/  BSYNC B1 ;  /* 0x0000000000017941 */ /* 0x000fea0003800000 */
.L_x_93:
        /* <DEDUP_REMOVED lines=10> */
.L_x_96:
[----:B------:R-:W-:Y:S05]  /*3e00*/  BSYNC B1 ;  /* 0x0000000000017941 */ /* 0x000fea0003800000 */
.L_x_95:
        /* <DEDUP_REMOVED lines=9> */
.L_x_98:
[----:B------:R-:W-:Y:S05]  /*3ea0*/  BSYNC B1 ;  /* 0x0000000000017941 */ /* 0x000fea0003800000 */
.L_x_97:
        /* <DEDUP_REMOVED lines=9> */
.L_x_100:
[----:B------:R-:W-:Y:S05]  /*3f40*/  BSYNC B1 ;  /* 0x0000000000017941 */ /* 0x000fea0003800000 */
.L_x_99:
        /* <DEDUP_REMOVED lines=10> */
.L_x_102:
[----:B------:R-:W-:Y:S05]  /*3ff0*/  BSYNC B1 ;  /* 0x0000000000017941 */ /* 0x000fea0003800000 */
.L_x_101:
        /* <DEDUP_REMOVED lines=10> */
.L_x_104:
[----:B------:R-:W-:Y:S05]  /*40a0*/  BSYNC B1 ;  /* 0x0000000000017941 */ /* 0x000fea0003800000 */
.L_x_103:
        /* <DEDUP_REMOVED lines=9> */
.L_x_106:
[----:B------:R-:W-:Y:S05]  /*4140*/  BSYNC B1 ;  /* 0x0000000000017941 */ /* 0x000fea0003800000 */
.L_x_105:
        /* <DEDUP_REMOVED lines=9> */
.L_x_108:
[----:B------:R-:W-:Y:S05]  /*41e0*/  BSYNC B1 ;  /* 0x0000000000017941 */ /* 0x000fea0003800000 */
.L_x_107:
        /* <DEDUP_REMOVED lines=10> */
.L_x_110:
[----:B------:R-:W-:Y:S05]  /*4290*/  BSYNC B1 ;  /* 0x0000000000017941 */ /* 0x000fea0003800000 */
.L_x_109:
        /* <DEDUP_REMOVED lines=10> */
.L_x_112:
[----:B------:R-:W-:Y:S05]  /*4340*/  BSYNC B1 ;  /* 0x0000000000017941 */ /* 0x000fea0003800000 */
.L_x_111:
        /* <DEDUP_REMOVED lines=9> */
.L_x_114:
[----:B------:R-:W-:Y:S05]  /*43e0*/  BSYNC B1 ;  /* 0x0000000000017941 */ /* 0x000fea0003800000 */
.L_x_113:
        /* <DEDUP_REMOVED lines=9> */
.L_x_116:
[----:B------:R-:W-:Y:S05]  /*4480*/  BSYNC B1 ;  /* 0x0000000000017941 */ /* 0x000fea0003800000 */
.L_x_115:
        /* <DEDUP_REMOVED lines=10> */
.L_x_118:
[----:B------:R-:W-:Y:S05]  /*4530*/  BSYNC B1 ;  /* 0x0000000000017941 */ /* 0x000fea0003800000 */
.L_x_117:
        /* <DEDUP_REMOVED lines=10> */
.L_x_120:
[----:B------:R-:W-:Y:S05]  /*45e0*/  BSYNC B1 ;  /* 0x0000000000017941 */ /* 0x000fea0003800000 */
.L_x_119:
        /* <DEDUP_REMOVED lines=9> */
.L_x_122:
[----:B------:R-:W-:Y:S05]  /*4680*/  BSYNC B1 ;  /* 0x0000000000017941 */ /* 0x000fea0003800000 */
.L_x_121:
        /* <DEDUP_REMOVED lines=9> */
.L_x_124:
[----:B------:R-:W-:Y:S05]  /*4720*/  BSYNC B1 ;  /* 0x0000000000017941 */ /* 0x000fea0003800000 */
.L_x_123:
        /* <DEDUP_REMOVED lines=10> */
.L_x_126:
[----:B------:R-:W-:Y:S05]  /*47d0*/  BSYNC B1 ;  /* 0x0000000000017941 */ /* 0x000fea0003800000 */
.L_x_125:
        /* <DEDUP_REMOVED lines=10> */
.L_x_128:
[----:B------:R-:W-:Y:S05]  /*4880*/  BSYNC B1 ;  /* 0x0000000000017941 */ /* 0x000fea0003800000 */
.L_x_127:
        /* <DEDUP_REMOVED lines=9> */
.L_x_130:
[----:B------:R-:W-:Y:S05]  /*4920*/  BSYNC B1 ;  /* 0x0000000000017941 */ /* 0x000fea0003800000 */
.L_x_129:
        /* <DEDUP_REMOVED lines=9> */
.L_x_132:
[----:B------:R-:W-:Y:S05]  /*49c0*/  BSYNC B1 ;  /* 0x0000000000017941 */ /* 0x000fea0003800000 */
.L_x_131:
        /* <DEDUP_REMOVED lines=10> */
.L_x_134:
[----:B------:R-:W-:Y:S05]  /*4a70*/  BSYNC B1 ;  /* 0x0000000000017941 */ /* 0x000fea0003800000 */
.L_x_133:
        /* <DEDUP_REMOVED lines=10> */
.L_x_136:
[----:B------:R-:W-:Y:S05]  /*4b20*/  BSYNC B1 ;  /* 0x0000000000017941 */ /* 0x000fea0003800000 */
.L_x_135:
        /* <DEDUP_REMOVED lines=9> */
.L_x_138:
[----:B------:R-:W-:Y:S05]  /*4bc0*/  BSYNC B1 ;  /* 0x0000000000017941 */ /* 0x000fea0003800000 */
.L_x_137:
        /* <DEDUP_REMOVED lines=9> */
.L_x_140:
[----:B------:R-:W-:Y:S05]  /*4c60*/  BSYNC B1 ;  /* 0x0000000000017941 */ /* 0x000fea0003800000 */
.L_x_139:
        /* <DEDUP_REMOVED lines=10> */
.L_x_142:
[----:B------:R-:W-:Y:S05]  /*4d10*/  BSYNC B1 ;  /* 0x0000000000017941 */ /* 0x000fea0003800000 */
.L_x_141:
        /* <DEDUP_REMOVED lines=10> */
.L_x_144:
[----:B------:R-:W-:Y:S05]  /*4dc0*/  BSYNC B1 ;  /* 0x0000000000017941 */ /* 0x000fea0003800000 */
.L_x_143:
        /* <DEDUP_REMOVED lines=9> */
.L_x_146:
[----:B------:R-:W-:Y:S05]  /*4e60*/  BSYNC B1 ;  /* 0x0000000000017941 */ /* 0x000fea0003800000 */
.L_x_145:
        /* <DEDUP_REMOVED lines=9> */
.L_x_148:
[----:B------:R-:W-:Y:S05]  /*4f00*/  BSYNC B1 ;  /* 0x0000000000017941 */ /* 0x000fea0003800000 */
.L_x_147:
        /* <DEDUP_REMOVED lines=10> */
.L_x_150:
[----:B------:R-:W-:Y:S05]  /*4fb0*/  BSYNC B1 ;  /* 0x0000000000017941 */ /* 0x000fea0003800000 */
.L_x_149:
        /* <DEDUP_REMOVED lines=10> */
.L_x_152:
[----:B------:R-:W-:Y:S05]  /*5060*/  BSYNC B1 ;  /* 0x0000000000017941 */ /* 0x000fea0003800000 */
.L_x_151:
[----:B0---45:R-:W-:Y:S01]  /*5070*/  IMAD.U32 R2, R21, 0x10000, RZ ;  /* 0x0001000015027824 */ /* 0x031fe200078e00ff */
        /* <DEDUP_REMOVED lines=8> */
.L_x_154:
[----:B------:R-:W-:Y:S05]  /*5100*/  BSYNC B1 ;  /* 0x0000000000017941 */ /* 0x000fea0003800000 */
.L_x_153:
[----:B0----5:R-:W-:Y:S01]  /*5110*/  IMAD.U32 R2, R21, 0x10000, RZ ;  /* 0x0001000015027824 */ /* 0x021fe200078e00ff */
[----:B------:R-:W-:Y:S01]  /*5120*/  ISETP.GT.AND P1, PT, R0, 0x8, P1 ;  /* 0x000000080000780c */ /* 0x000fe20000f24270 */
[----:B------:R-:W-:Y:S02]  /*5130*/  BSSY B1, `(.L_x_155) ;  /* 0x000000a000017945 */ /* 0x000fe40003800000 */
[----:B------:R-:W-:Y:S01]  /*5140*/  FMUL R3, R2, R23 ;  /* 0x0000001702037220 */ /* 0x000fe20000400000 */
[----:B------:R-:W-:-:S03]  /*5150*/  @P0 IMAD.MOV.U32 R2, RZ, RZ, R8 ;  /* 0x000000ffff020224 */ /* 0x000fc600078e0008 */
[----:B------:R-:W-:-:S05]  /*5160*/  FFMA R3, R86, R22, R3 ;  /* 0x0000001656037223 */ /* 0x000fca0000000003 */
[----:B------:R-:W-:-:S04]  /*5170*/  F2FP.BF16.F32.PACK_AB R3, RZ, R3 ;  /* 0x00000003ff03723e */ /* 0x000fc800000010ff */
[----:B------:R-:W-:Y:S01]  /*5180*/  PRMT R6, R3, 0x7610, R6 ;  /* 0x0000761003067816 */ /* 0x000fe20000000006 */
[----:B------:R-:W-:-:S05]  /*5190*/  @P0 IMAD.MOV.U32 R3, RZ, RZ, R9 ;  /* 0x000000ffff030224 */ /* 0x000fca00078e0009 */
[----:B------:R0:W-:Y:S01]  /*51a0*/  @P0 STG.E.U16 desc[UR54][R2.64+0xf0], R6 ;  /* 0x0000f00602000986 */ /* 0x0001e2000c101536 */
[----:B------:R-:W-:Y:S05]  /*51b0*/  @!P1 BRA `(.L_x_156) ;  /* 0x0000000000049947 */ /* 0x000fea0003800000 */
[----:B------:R0:W5:Y:S02]  /*51c0*/  LDG.E.LTC128B.U16 R21, desc[UR54][R4.64+0xf2] ;  /* 0x0000f23604157981 */ /* 0x000164000c1e1520 */
.L_x_156:
[----:B------:R-:W-:Y:S05]  /*51d0*/  BSYNC B1 ;  /* 0x0000000000017941 */ /* 0x000fea0003800000 */
.L_x_155:
[----:B------:R-:W-:Y:S05]  /*51e0*/  @!P1 BRA `(.L_x_157) ;  /* 0x0000001000b09947 */ /* 0x000fea0003800000 */
[----:B-----5:R-:W-:-:S04]  /*51f0*/  IMAD.U32 R0, R21, 0x10000, RZ ;  /* 0x0001000015007824 */ /* 0x020fc800078e00ff */
[----:B------:R-:W-:-:S04]  /*5200*/  FMUL R0, R0, R23 ;  /* 0x0000001700007220 */ /* 0x000fc80000400000 */
[----:B------:R-:W-:-:S05]  /*5210*/  FFMA R0, R87, R22, R0 ;  /* 0x0000001657007223 */ /* 0x000fca0000000000 */
[----:B------:R-:W-:-:S05]  /*5220*/  F2FP.BF16.F32.PACK_AB R0, RZ, R0 ;  /* 0x00000000ff00723e */ /* 0x000fca00000010ff */
[----:B------:R0:W-:Y:S01]  /*5230*/  STG.E.U16 desc[UR54][R8.64+0xf2], R0 ;  /* 0x0000f20008007986 */ /* 0x0001e2000c101536 */
[----:B------:R-:W-:Y:S05]  /*5240*/  BRA `(.L_x_157) ;  /* 0x0000001000987947 */ /* 0x000fea0003800000 */
.L_x_32:
[----:B------:R-:W-:Y:S01]  /*5250*/  ISETP.GT.AND P3, PT, R18, 0x1, PT ;  /* 0x000000011200780c */ /* 0x000fe20003f64270 */
[----:B------:R-:W-:Y:S01]  /*5260*/  ULDC.64 UR4, c[0x0][0x5c0] ;  /* 0x0001700000047ab9 */ /* 0x000fe20000000a00 */
[-C--:B------:R-:W-:Y:S01]  /*5270*/  FMUL R24, R24, R22.reuse ;  /* 0x0000001618187220 */ /* 0x080fe20000400000 */
[-C--:B------:R-:W-:Y:S01]  /*5280*/  FMUL R25, R25, R22.reuse ;  /* 0x0000001619197220 */ /* 0x080fe20000400000 */
[----:B------:R-:W-:Y:S01]  /*5290*/  ISETP.GT.AND P1, PT, R0, RZ, P3 ;  /* 0x000000ff0000720c */ /* 0x000fe20001f24270 */
[-C--:B------:R-:W-:Y:S01]  /*52a0*/  FMUL R26, R26, R22.reuse ;  /* 0x000000161a1a7220 */ /* 0x080fe20000400000 */
[----:B------:R-:W-:Y:S01]  /*52b0*/  LEA R2, P4, R20, UR4, 0x1 ;  /* 0x0000000414027c11 */ /* 0x000fe2000f8808ff */
[----:B------:R-:W-:Y:S01]  /*52c0*/  FMUL R27, R27, R22 ;  /* 0x000000161b1b7220 */ /* 0x000fe20000400000 */
[----:B------:R-:W-:Y:S01]  /*52d0*/  F2FP.BF16.F32.PACK_AB R24, RZ, R24 ;  /* 0x00000018ff18723e */ /* 0x000fe200000010ff */
[-C--:B------:R-:W-:Y:S01]  /*52e0*/  FMUL R28, R28, R22.reuse ;  /* 0x000000161c1c7220 */ /* 0x080fe20000400000 */
[----:B------:R-:W-:Y:S01]  /*52f0*/  LEA.HI.X R3, R20, UR5, R7, 0x1, P4 ;  /* 0x0000000514037c11 */ /* 0x000fe2000a0f0c07 */
[-C--:B------:R-:W-:Y:S01]  /*5300*/  FMUL R29, R29, R22.reuse ;  /* 0x000000161d1d7220 */ /* 0x080fe20000400000 */
[----:B------:R-:W-:Y:S01]  /*5310*/  F2FP.BF16.F32.PACK_AB R25, RZ, R25 ;  /* 0x00000019ff19723e */ /* 0x000fe200000010ff */
[-C--:B------:R-:W-:Y:S01]  /*5320*/  FMUL R30, R30, R22.reuse ;  /* 0x000000161e1e7220 */ /* 0x080fe20000400000 */
[----:B------:R-:W-:Y:S01]  /*5330*/  SHF.L.U64.HI R5, R93, 0x1, R92 ;  /* 0x000000015d057819 */ /* 0x000fe2000001025c */
[----:B------:R-:W-:Y:S01]  /*5340*/  @P2 STG.E.U16 desc[UR54][R2.64], R24 ;  /* 0x0000001802002986 */ /* 0x000fe2000c101536 */
[----:B------:R-:W-:Y:S01]  /*5350*/  ISETP.GT.AND P2, PT, R0, 0x8, P0 ;  /* 0x000000080000780c */ /* 0x000fe20000744270 */
[----:B------:R-:W-:Y:S01]  /*5360*/  FMUL R31, R31, R22 ;  /* 0x000000161f1f7220 */ /* 0x000fe20000400000 */
[----:B------:R-:W-:Y:S01]  /*5370*/  LEA R4, P5, R93, R2, 0x1 ;  /* 0x000000025d047211 */ /* 0x000fe200078a08ff */
[----:B------:R-:W-:Y:S01]  /*5380*/  @P1 STG.E.U16 desc[UR54][R2.64+0x2], R25 ;  /* 0x0000021902001986 */ /* 0x000fe2000c101536 */
[----:B------:R-:W-:Y:S01]  /*5390*/  ISETP.GT.AND P1, PT, R18, 0x8, PT ;  /* 0x000000081200780c */ /* 0x000fe20003f24270 */
[-C--:B------:R-:W-:Y:S01]  /*53a0*/  FMUL R32, R32, R22.reuse ;  /* 0x0000001620207220 */ /* 0x080fe20000400000 */
[----:B------:R-:W-:Y:S01]  /*53b0*/  ISETP.GT.AND P3, PT, R0, 0x8, P3 ;  /* 0x000000080000780c */ /* 0x000fe20001f64270 */
[----:B------:R-:W-:Y:S01]  /*53c0*/  IMAD.X R5, R5, 0x1, R3, P5 ;  /* 0x0000000105057824 */ /* 0x000fe200028e0603 */
[----:B------:R-:W-:Y:S01]  /*53d0*/  ISETP.GT.AND P0, PT, R18, 0x9, PT ;  /* 0x000000091200780c */ /* 0x000fe20003f04270 */
[-C--:B------:R-:W-:Y:S01]  /*53e0*/  FMUL R33, R33, R22.reuse ;  /* 0x0000001621217220 */ /* 0x080fe20000400000 */
[----:B------:R-:W-:Y:S01]  /*53f0*/  ISETP.GT.AND P4, PT, R0, RZ, P1 ;  /* 0x000000ff0000720c */ /* 0x000fe20000f84270 */
[-C--:B------:R-:W-:Y:S01]  /*5400*/  FMUL R34, R34, R22.reuse ;  /* 0x0000001622227220 */ /* 0x080fe20000400000 */
[----:B------:R-:W-:Y:S01]  /*5410*/  ISETP.GT.AND P5, PT, R0, RZ, P0 ;  /* 0x000000ff0000720c */ /* 0x000fe200007a4270 */
[----:B------:R-:W-:Y:S01]  /*5420*/  FMUL R35, R35, R22 ;  /* 0x0000001623237220 */ /* 0x000fe20000400000 */
[----:B------:R-:W-:Y:S01]  /*5430*/  F2FP.BF16.F32.PACK_AB R26, RZ, R26 ;  /* 0x0000001aff1a723e */ /* 0x000fe200000010ff */
[-C--:B------:R-:W-:Y:S01]  /*5440*/  FMUL R36, R36, R22.reuse ;  /* 0x0000001624247220 */ /* 0x080fe20000400000 */
[----:B------:R-:W-:Y:S01]  /*5450*/  F2FP.BF16.F32.PACK_AB R27, RZ, R27 ;  /* 0x0000001bff1b723e */ /* 0x000fe200000010ff */
[----:B------:R-:W-:Y:S01]  /*5460*/  FMUL R37, R37, R22 ;  /* 0x0000001625257220 */ /* 0x000fe20000400000 */
[----:B------:R-:W-:Y:S01]  /*5470*/  F2FP.BF16.F32.PACK_AB R28, RZ, R28 ;  /* 0x0000001cff1c723e */ /* 0x000fe200000010ff */
[----:B------:R-:W-:Y:S01]  /*5480*/  @P2 STG.E.U16 desc[UR54][R4.64], R26 ;  /* 0x0000001a04002986 */ /* 0x000fe2000c101536 */
[----:B------:R-:W-:Y:S01]  /*5490*/  ISETP.GT.AND P1, PT, R0, 0x8, P1 ;  /* 0x000000080000780c */ /* 0x000fe20000f24270 */
[-C--:B------:R-:W-:Y:S01]  /*54a0*/  FMUL R38, R38, R22.reuse ;  /* 0x0000001626267220 */ /* 0x080fe20000400000 */
[----:B------:R-:W-:Y:S01]  /*54b0*/  F2FP.BF16.F32.PACK_AB R29, RZ, R29 ;  /* 0x0000001dff1d723e */ /* 0x000fe200000010ff */
[----:B------:R-:W-:Y:S01]  /*54c0*/  @P3 STG.E.U16 desc[UR54][R4.64+0x2], R27 ;  /* 0x0000021b04003986 */ /* 0x000fe2000c101536 */
[----:B------:R-:W-:Y:S01]  /*54d0*/  ISETP.GT.AND P3, PT, R18, 0x10, PT ;  /* 0x000000101200780c */ /* 0x000fe20003f64270 */
[-C--:B------:R-:W-:Y:S01]  /*54e0*/  FMUL R39, R39, R22.reuse ;  /* 0x0000001627277220 */ /* 0x080fe20000400000 */
[----:B------:R-:W-:Y:S01]  /*54f0*/  ISETP.GT.AND P2, PT, R0, 0x8, P0 ;  /* 0x000000080000780c */ /* 0x000fe20000744270 */
[----:B------:R-:W-:Y:S01]  /*5500*/  @P4 STG.E.U16 desc[UR54][R2.64+0x10], R28 ;  /* 0x0000101c02004986 */ /* 0x000fe2000c101536 */
[----:B------:R-:W-:Y:S01]  /*5510*/  ISETP.GT.AND P0, PT, R18, 0x11, PT ;  /* 0x000000111200780c */ /* 0x000fe20003f04270 */
[-C--:B------:R-:W-:Y:S01]  /*5520*/  FMUL R40, R40, R22.reuse ;  /* 0x0000001628287220 */ /* 0x080fe20000400000 */
[C---:B------:R-:W-:Y:S01]  /*5530*/  ISETP.GT.AND P4, PT, R0.reuse, RZ, P3 ;  /* 0x000000ff0000720c */ /* 0x040fe20001f84270 */
[----:B------:R-:W-:Y:S01]  /*5540*/  @P5 STG.E.U16 desc[UR54][R2.64+0x12], R29 ;  /* 0x0000121d02005986 */ /* 0x000fe2000c101536 */
        /* <DEDUP_REMOVED lines=153> */
[----:B------:R-:W-:Y:S01]  /*5ee0*/  FMUL R87, R87, R22 ;  /* 0x0000001657577220 */ /* 0x000fe20000400000 */
[----:B------:R-:W-:Y:S01]  /*5ef0*/  ISETP.GT.AND P2, PT, R0, 0x8, P0 ;  /* 0x000000080000780c */ /* 0x000fe20000744270 */
[----:B------:R-:W-:Y:S01]  /*5f00*/  @P4 STG.E.U16 desc[UR54][R2.64+0x90], R60 ;  /* 0x0000903c02004986 */ /* 0x000fe2000c101536 */
[----:B------:R-:W-:-:S02]  /*5f10*/  ISETP.GT.AND P0, PT, R18, 0x51, PT ;  /* 0x000000511200780c */ /* 0x000fc40003f04270 */
[C---:B------:R-:W-:Y:S01]  /*5f20*/  ISETP.GT.AND P4, PT, R0.reuse, RZ, P3 ;  /* 0x000000ff0000720c */ /* 0x040fe20001f84270 */
[----:B------:R-:W-:Y:S01]  /*5f30*/  @P5 STG.E.U16 desc[UR54][R2.64+0x92], R61 ;  /* 0x0000923d02005986 */ /* 0x000fe2000c101536 */
[C---:B------:R-:W-:Y:S02]  /*5f40*/  ISETP.GT.AND P5, PT, R0.reuse, RZ, P0 ;  /* 0x000000ff0000720c */ /* 0x040fe400007a4270 */
[----:B------:R-:W-:Y:S02]  /*5f50*/  F2FP.BF16.F32.PACK_AB R62, RZ, R62 ;  /* 0x0000003eff3e723e */ /* 0x000fe400000010ff */
[----:B------:R-:W-:Y:S02]  /*5f60*/  F2FP.BF16.F32.PACK_AB R63, RZ, R63 ;  /* 0x0000003fff3f723e */ /* 0x000fe400000010ff */
[----:B------:R-:W-:Y:S01]  /*5f70*/  F2FP.BF16.F32.PACK_AB R64, RZ, R64 ;  /* 0x00000040ff40723e */ /* 0x000fe200000010ff */
[----:B------:R-:W-:Y:S01]  /*5f80*/  @P1 STG.E.U16 desc[UR54][R4.64+0x90], R62 ;  /* 0x0000903e04001986 */ /* 0x000fe2000c101536 */
[----:B------:R-:W-:-:S02]  /*5f90*/  ISETP.GT.AND P1, PT, R0, 0x8, P3 ;  /* 0x000000080000780c */ /* 0x000fc40001f24270 */
[----:B------:R-:W-:Y:S01]  /*5fa0*/  F2FP.BF16.F32.PACK_AB R65, RZ, R65 ;  /* 0x00000041ff41723e */ /* 0x000fe200000010ff */
[----:B------:R-:W-:Y:S01]  /*5fb0*/  @P2 STG.E.U16 desc[UR54][R4.64+0x92], R63 ;  /* 0x0000923f04002986 */ /* 0x000fe2000c101536 */
[----:B------:R-:W-:Y:S02]  /*5fc0*/  ISETP.GT.AND P2, PT, R18, 0x58, PT ;  /* 0x000000581200780c */ /* 0x000fe40003f44270 */
[----:B------:R-:W-:Y:S01]  /*5fd0*/  ISETP.GT.AND P0, PT, R0, 0x8, P0 ;  /* 0x000000080000780c */ /* 0x000fe20000704270 */
[----:B------:R-:W-:Y:S01]  /*5fe0*/  @P4 STG.E.U16 desc[UR54][R2.64+0xa0], R64 ;  /* 0x0000a04002004986 */ /* 0x000fe2000c101536 */
[----:B------:R-:W-:Y:S02]  /*5ff0*/  ISETP.GT.AND P3, PT, R18, 0x59, PT ;  /* 0x000000591200780c */ /* 0x000fe40003f64270 */
[C---:B------:R-:W-:Y:S01]  /*6000*/  ISETP.GT.AND P4, PT, R0.reuse, RZ, P2 ;  /* 0x000000ff0000720c */ /* 0x040fe20001784270 */
[----:B------:R-:W-:Y:S01]  /*6010*/  @P5 STG.E.U16 desc[UR54][R2.64+0xa2], R65 ;  /* 0x0000a24102005986 */ /* 0x000fe2000c101536 */
[----:B------:R-:W-:-:S02]  /*6020*/  ISETP.GT.AND P5, PT, R0, RZ, P3 ;  /* 0x000000ff0000720c */ /* 0x000fc40001fa4270 */
[----:B------:R-:W-:Y:S02]  /*6030*/  F2FP.BF16.F32.PACK_AB R66, RZ, R66 ;  /* 0x00000042ff42723e */ /* 0x000fe400000010ff */
[----:B------:R-:W-:Y:S02]  /*6040*/  F2FP.BF16.F32.PACK_AB R67, RZ, R67 ;  /* 0x00000043ff43723e */ /* 0x000fe400000010ff */
[----:B------:R-:W-:Y:S01]  /*6050*/  F2FP.BF16.F32.PACK_AB R68, RZ, R68 ;  /* 0x00000044ff44723e */ /* 0x000fe200000010ff */
[----:B------:R-:W-:Y:S01]  /*6060*/  @P1 STG.E.U16 desc[UR54][R4.64+0xa0], R66 ;  /* 0x0000a04204001986 */ /* 0x000fe2000c101536 */
[C---:B------:R-:W-:Y:S02]  /*6070*/  ISETP.GT.AND P1, PT, R0.reuse, 0x8, P2 ;  /* 0x000000080000780c */ /* 0x040fe40001724270 */
[----:B------:R-:W-:Y:S01]  /*6080*/  F2FP.BF16.F32.PACK_AB R69, RZ, R69 ;  /* 0x00000045ff45723e */ /* 0x000fe200000010ff */
[----:B------:R-:W-:Y:S01]  /*6090*/  @P0 STG.E.U16 desc[UR54][R4.64+0xa2], R67 ;  /* 0x0000a24304000986 */ /* 0x000fe2000c101536 */
[----:B------:R-:W-:-:S02]  /*60a0*/  ISETP.GT.AND P2, PT, R0, 0x8, P3 ;  /* 0x000000080000780c */ /* 0x000fc40001f44270 */
[C---:B------:R-:W-:Y:S01]  /*60b0*/  ISETP.GT.AND P3, PT, R18.reuse, 0x60, PT ;  /* 0x000000601200780c */ /* 0x040fe20003f64270 */
[----:B------:R-:W-:Y:S01]  /*60c0*/  @P4 STG.E.U16 desc[UR54][R2.64+0xb0], R68 ;  /* 0x0000b04402004986 */ /* 0x000fe2000c101536 */
[----:B------:R-:W-:Y:S02]  /*60d0*/  ISETP.GT.AND P0, PT, R18, 0x61, PT ;  /* 0x000000611200780c */ /* 0x000fe40003f04270 */
[C---:B------:R-:W-:Y:S01]  /*60e0*/  ISETP.GT.AND P4, PT, R0.reuse, RZ, P3 ;  /* 0x000000ff0000720c */ /* 0x040fe20001f84270 */
[----:B------:R-:W-:Y:S01]  /*60f0*/  @P5 STG.E.U16 desc[UR54][R2.64+0xb2], R69 ;  /* 0x0000b24502005986 */ /* 0x000fe2000c101536 */
[----:B------:R-:W-:Y:S02]  /*6100*/  ISETP.GT.AND P5, PT, R0, RZ, P0 ;  /* 0x000000ff0000720c */ /* 0x000fe400007a4270 */
[----:B------:R-:W-:Y:S02]  /*6110*/  F2FP.BF16.F32.PACK_AB R70, RZ, R70 ;  /* 0x00000046ff46723e */ /* 0x000fe400000010ff */
[----:B------:R-:W-:-:S02]  /*6120*/  F2FP.BF16.F32.PACK_AB R71, RZ, R71 ;  /* 0x00000047ff47723e */ /* 0x000fc400000010ff */
[----:B------:R-:W-:Y:S01]  /*6130*/  F2FP.BF16.F32.PACK_AB R72, RZ, R72 ;  /* 0x00000048ff48723e */ /* 0x000fe200000010ff */
[----:B------:R-:W-:Y:S01]  /*6140*/  @P1 STG.E.U16 desc[UR54][R4.64+0xb0], R70 ;  /* 0x0000b04604001986 */ /* 0x000fe2000c101536 */
[----:B------:R-:W-:Y:S02]  /*6150*/  F2FP.BF16.F32.PACK_AB R73, RZ, R73 ;  /* 0x00000049ff49723e */ /* 0x000fe400000010ff */
[C---:B------:R-:W-:Y:S01]  /*6160*/  ISETP.GT.AND P1, PT, R0.reuse, 0x8, P3 ;  /* 0x000000080000780c */ /* 0x040fe20001f24270 */
[----:B------:R-:W-:Y:S01]  /*6170*/  @P2 STG.E.U16 desc[UR54][R4.64+0xb2], R71 ;  /* 0x0000b24704002986 */ /* 0x000fe2000c101536 */
[----:B------:R-:W-:Y:S02]  /*6180*/  ISETP.GT.AND P0, PT, R0, 0x8, P0 ;  /* 0x000000080000780c */ /* 0x000fe40000704270 */
[----:B------:R-:W-:Y:S01]  /*6190*/  F2FP.BF16.F32.PACK_AB R74, RZ, R74 ;  /* 0x0000004aff4a723e */ /* 0x000fe200000010ff */
[----:B------:R-:W-:Y:S01]  /*61a0*/  @P4 STG.E.U16 desc[UR54][R2.64+0xc0], R72 ;  /* 0x0000c04802004986 */ /* 0x000fe2000c101536 */
[----:B------:R-:W-:-:S02]  /*61b0*/  ISETP.GT.AND P4, PT, R18, 0x68, PT ;  /* 0x000000681200780c */ /* 0x000fc40003f84270 */
[----:B------:R-:W-:Y:S01]  /*61c0*/  F2FP.BF16.F32.PACK_AB R75, RZ, R75 ;  /* 0x0000004bff4b723e */ /* 0x000fe200000010ff */
[----:B------:R-:W-:Y:S01]  /*61d0*/  @P5 STG.E.U16 desc[UR54][R2.64+0xc2], R73 ;  /* 0x0000c24902005986 */ /* 0x000fe2000c101536 */
[----:B------:R-:W-:Y:S02]  /*61e0*/  ISETP.GT.AND P5, PT, R18, 0x69, PT ;  /* 0x000000691200780c */ /* 0x000fe40003fa4270 */
[C---:B------:R-:W-:Y:S01]  /*61f0*/  ISETP.GT.AND P2, PT, R0.reuse, RZ, P4 ;  /* 0x000000ff0000720c */ /* 0x040fe20002744270 */
[----:B------:R-:W-:Y:S01]  /*6200*/  @P1 STG.E.U16 desc[UR54][R4.64+0xc0], R74 ;  /* 0x0000c04a04001986 */ /* 0x000fe2000c101536 */
[----:B------:R-:W-:Y:S02]  /*6210*/  ISETP.GT.AND P6, PT, R0, RZ, P5 ;  /* 0x000000ff0000720c */ /* 0x000fe40002fc4270 */
[----:B------:R-:W-:Y:S01]  /*6220*/  F2FP.BF16.F32.PACK_AB R76, RZ, R76 ;  /* 0x0000004cff4c723e */ /* 0x000fe200000010ff */
[----:B------:R-:W-:Y:S01]  /*6230*/  @P0 STG.E.U16 desc[UR54][R4.64+0xc2], R75 ;  /* 0x0000c24b04000986 */ /* 0x000fe2000c101536 */
[----:B------:R-:W-:-:S02]  /*6240*/  F2FP.BF16.F32.PACK_AB R77, RZ, R77 ;  /* 0x0000004dff4d723e */ /* 0x000fc400000010ff */
[----:B------:R-:W-:Y:S02]  /*6250*/  ISETP.GT.AND P3, PT, R18, 0x70, PT ;  /* 0x000000701200780c */ /* 0x000fe40003f64270 */
[----:B------:R-:W-:Y:S02]  /*6260*/  ISETP.GT.AND P4, PT, R0, 0x8, P4 ;  /* 0x000000080000780c */ /* 0x000fe40002784270 */
[----:B------:R-:W-:Y:S01]  /*6270*/  F2FP.BF16.F32.PACK_AB R78, RZ, R78 ;  /* 0x0000004eff4e723e */ /* 0x000fe200000010ff */
[----:B------:R-:W-:Y:S01]  /*6280*/  @P2 STG.E.U16 desc[UR54][R2.64+0xd0], R76 ;  /* 0x0000d04c02002986 */ /* 0x000fe2000c101536 */
[----:B------:R-:W-:Y:S02]  /*6290*/  ISETP.GT.AND P2, PT, R18, 0x71, PT ;  /* 0x000000711200780c */ /* 0x000fe40003f44270 */
[----:B------:R-:W-:Y:S01]  /*62a0*/  F2FP.BF16.F32.PACK_AB R79, RZ, R79 ;  /* 0x0000004fff4f723e */ /* 0x000fe200000010ff */
[----:B------:R-:W-:Y:S01]  /*62b0*/  @P6 STG.E.U16 desc[UR54][R2.64+0xd2], R77 ;  /* 0x0000d24d02006986 */ /* 0x000fe2000c101536 */
[----:B------:R-:W-:-:S02]  /*62c0*/  ISETP.GT.AND P6, PT, R0, 0x8, P5 ;  /* 0x000000080000780c */ /* 0x000fc40002fc4270 */
[----:B------:R-:W-:Y:S02]  /*62d0*/  ISETP.GT.AND P5, PT, R0, RZ, P3 ;  /* 0x000000ff0000720c */ /* 0x000fe40001fa4270 */
[----:B------:R-:W-:Y:S01]  /*62e0*/  F2FP.BF16.F32.PACK_AB R80, RZ, R80 ;  /* 0x00000050ff50723e */ /* 0x000fe200000010ff */
[----:B------:R-:W-:Y:S01]  /*62f0*/  @P4 STG.E.U16 desc[UR54][R4.64+0xd0], R78 ;  /* 0x0000d04e04004986 */ /* 0x000fe2000c101536 */
[C---:B------:R-:W-:Y:S02]  /*6300*/  ISETP.GT.AND P1, PT, R18.reuse, 0x78, PT ;  /* 0x000000781200780c */ /* 0x040fe40003f24270 */
[----:B------:R-:W-:Y:S02]  /*6310*/  ISETP.GT.AND P0, PT, R18, 0x79, PT ;  /* 0x000000791200780c */ /* 0x000fe40003f04270 */
[C---:B------:R-:W-:Y:S02]  /*6320*/  ISETP.GT.AND P4, PT, R0.reuse, RZ, P2 ;  /* 0x000000ff0000720c */ /* 0x040fe40001784270 */
[C---:B------:R-:W-:Y:S01]  /*6330*/  ISETP.GT.AND P3, PT, R0.reuse, 0x8, P3 ;  /* 0x000000080000780c */ /* 0x040fe20001f64270 */
[----:B------:R-:W-:Y:S01]  /*6340*/  @P6 STG.E.U16 desc[UR54][R4.64+0xd2], R79 ;  /* 0x0000d24f04006986 */ /* 0x000fe2000c101536 */
[----:B------:R-:W-:-:S02]  /*6350*/  ISETP.GT.AND P2, PT, R0, 0x8, P2 ;  /* 0x000000080000780c */ /* 0x000fc40001744270 */
[C---:B------:R-:W-:Y:S01]  /*6360*/  ISETP.GT.AND P6, PT, R0.reuse, RZ, P0 ;  /* 0x000000ff0000720c */ /* 0x040fe200007c4270 */
[----:B------:R-:W-:Y:S01]  /*6370*/  @P5 STG.E.U16 desc[UR54][R2.64+0xe0], R80 ;  /* 0x0000e05002005986 */ /* 0x000fe2000c101536 */
[C---:B------:R-:W-:Y:S02]  /*6380*/  ISETP.GT.AND P5, PT, R0.reuse, RZ, P1 ;  /* 0x000000ff0000720c */ /* 0x040fe40000fa4270 */
[C---:B------:R-:W-:Y:S02]  /*6390*/  ISETP.GT.AND P1, PT, R0.reuse, 0x8, P1 ;  /* 0x000000080000780c */ /* 0x040fe40000f24270 */
[----:B------:R-:W-:Y:S02]  /*63a0*/  F2FP.BF16.F32.PACK_AB R81, RZ, R81 ;  /* 0x00000051ff51723e */ /* 0x000fe400000010ff */
[----:B------:R-:W-:Y:S02]  /*63b0*/  F2FP.BF16.F32.PACK_AB R82, RZ, R82 ;  /* 0x00000052ff52723e */ /* 0x000fe400000010ff */
[----:B------:R-:W-:Y:S01]  /*63c0*/  F2FP.BF16.F32.PACK_AB R83, RZ, R83 ;  /* 0x00000053ff53723e */ /* 0x000fe200000010ff */
[----:B------:R-:W-:Y:S01]  /*63d0*/  @P4 STG.E.U16 desc[UR54][R2.64+0xe2], R81 ;  /* 0x0000e25102004986 */ /* 0x000fe2000c101536 */
[----:B------:R-:W-:-:S02]  /*63e0*/  ISETP.GT.AND P0, PT, R0, 0x8, P0 ;  /* 0x000000080000780c */ /* 0x000fc40000704270 */
[----:B------:R-:W-:Y:S01]  /*63f0*/  F2FP.BF16.F32.PACK_AB R84, RZ, R84 ;  /* 0x00000054ff54723e */ /* 0x000fe200000010ff */
[----:B------:R-:W-:Y:S01]  /*6400*/  @P3 STG.E.U16 desc[UR54][R4.64+0xe0], R82 ;  /* 0x0000e05204003986 */ /* 0x000fe2000c101536 */
[----:B------:R-:W-:Y:S02]  /*6410*/  F2FP.BF16.F32.PACK_AB R85, RZ, R85 ;  /* 0x00000055ff55723e */ /* 0x000fe400000010ff */
[----:B------:R-:W-:Y:S01]  /*6420*/  F2FP.BF16.F32.PACK_AB R86, RZ, R86 ;  /* 0x00000056ff56723e */ /* 0x000fe200000010ff */
[----:B------:R-:W-:Y:S01]  /*6430*/  @P2 STG.E.U16 desc[UR54][R4.64+0xe2], R83 ;  /* 0x0000e25304002986 */ /* 0x000fe2000c101536 */
[----:B------:R-:W-:-:S03]  /*6440*/  F2FP.BF16.F32.PACK_AB R87, RZ, R87 ;  /* 0x00000057ff57723e */ /* 0x000fc600000010ff */
[----:B------:R-:W-:Y:S04]  /*6450*/  @P5 STG.E.U16 desc[UR54][R2.64+0xf0], R84 ;  /* 0x0000f05402005986 */ /* 0x000fe8000c101536 */
[----:B------:R0:W-:Y:S02]  /*6460*/  @P6 STG.E.U16 desc[UR54][R2.64+0xf2], R85 ;  /* 0x0000f25502006986 */ /* 0x0001e4000c101536 */
[----:B0-----:R-:W-:Y:S02]  /*6470*/  @P1 IMAD.MOV.U32 R2, RZ, RZ, R4 ;  /* 0x000000ffff021224 */ /* 0x001fe400078e0004 */
[----:B------:R-:W-:-:S05]  /*6480*/  @P1 IMAD.MOV.U32 R3, RZ, RZ, R5 ;  /* 0x000000ffff031224 */ /* 0x000fca00078e0005 */
[----:B------:R0:W-:Y:S04]  /*6490*/  @P1 STG.E.U16 desc[UR54][R2.64+0xf0], R86 ;  /* 0x0000f05602001986 */ /* 0x0001e8000c101536 */
[----:B------:R0:W-:Y:S02]  /*64a0*/  @P0 STG.E.U16 desc[UR54][R4.64+0xf2], R87 ;  /* 0x0000f25704000986 */ /* 0x0001e4000c101536 */
.L_x_157:
[----:B------:R-:W-:Y:S05]  /*64b0*/  BSYNC B0 ;  /* 0x0000000000007941 */ /* 0x000fea0003800000 */
.L_x_31:
[----:B0-----:R-:W-:Y:S01]  /*64c0*/  IMAD.U32 R2, RZ, RZ, UR52 ;  /* 0x00000034ff027e24 */ /* 0x001fe2000f8e00ff */
[----:B------:R-:W-:Y:S01]  /*64d0*/  ULDC.64 UR4, c[0x0][0x650] ;  /* 0x0001940000047ab9 */ /* 0x000fe20000000a00 */
[----:B------:R-:W-:Y:S01]  /*64e0*/  IMAD.U32 R3, RZ, RZ, UR53 ;  /* 0x00000035ff037e24 */ /* 0x000fe2000f8e00ff */
[----:B------:R0:W-:Y:S01]  /*64f0*/  SYNCS.ARRIVE.TRANS64.A1T0 RZ, [R96+UR50], RZ ;  /* 0x000000ff60ff79a7 */ /* 0x0001e20008100032 */
[----:B------:R-:W-:Y:S01]  /*6500*/  PRMT R0, RZ, 0x7610, R0 ;  /* 0x00007610ff007816 */ /* 0x000fe20000000000 */
[----:B------:R-:W-:Y:S01]  /*6510*/  IMAD.MOV.U32 R18, RZ, RZ, -0x1 ;  /* 0xffffffffff127424 */ /* 0x000fe200078e00ff */
[----:B------:R-:W-:Y:S01]  /*6520*/  LEA R16, P0, R2, R16, 0x1 ;  /* 0x0000001002107211 */ /* 0x000fe200078008ff */
[----:B------:R-:W-:Y:S02]  /*6530*/  IMAD.MOV.U32 R2, RZ, RZ, -0x1 ;  /* 0xffffffffff027424 */ /* 0x000fe400078e00ff */
[----:B------:R-:W-:Y:S01]  /*6540*/  IMAD.MOV.U32 R19, RZ, RZ, -0x1 ;  /* 0xffffffffff137424 */ /* 0x000fe200078e00ff */
[----:B------:R-:W-:-:S02]  /*6550*/  IADD3.X R17, R17, UR41, RZ, P0, !PT ;  /* 0x0000002911117c10 */ /* 0x000fc400087fe4ff */
[----:B------:R-:W-:-:S04]  /*6560*/  ISETP.GE.U32.AND P0, PT, R16, UR4, PT ;  /* 0x0000000410007c0c */ /* 0x000fc8000bf06070 */
[----:B------:R-:W-:-:S13]  /*6570*/  ISETP.GE.U32.AND.EX P0, PT, R17, UR5, PT, P0 ;  /* 0x0000000511007c0c */ /* 0x000fda000bf06100 */
[----:B0-----:R-:W-:Y:S05]  /*6580*/  @P0 BRA `(.L_x_158) ;  /* 0x0000000400700947 */ /* 0x001fea0003800000 */
[----:B------:R-:W0:Y:S01]  /*6590*/  S2UR UR7, SR_CTAID.X ;  /* 0x00000000000779c3 */ /* 0x000e220000002500 */
[----:B------:R-:W-:Y:S01]  /*65a0*/  ULDC.64 UR4, c[0x0][0x628] ;  /* 0x00018a0000047ab9 */ /* 0x000fe20000000a00 */
[----:B------:R-:W-:Y:S01]  /*65b0*/  ULDC UR6, c[0x0][0x150] ;  /* 0x0000540000067ab9 */ /* 0x000fe20000000800 */
[----:B------:R-:W-:Y:S01]  /*65c0*/  ISETP.NE.U32.AND P0, PT, RZ, UR4, PT ;  /* 0x00000004ff007c0c */ /* 0x000fe2000bf05070 */
[----:B------:R-:W-:Y:S01]  /*65d0*/  ULDC UR15, c[0x0][0x630] ;  /* 0x00018c00000f7ab9 */ /* 0x000fe20000000800 */
[C---:B------:R-:W-:Y:S02]  /*65e0*/  R2UR UR17, R16.reuse ;  /* 0x00000000101172ca */ /* 0x040fe400000e0000 */
[----:B------:R-:W-:Y:S01]  /*65f0*/  ISETP.NE.AND.EX P0, PT, RZ, UR5, PT, P0 ;  /* 0x00000005ff007c0c */ /* 0x000fe2000bf05300 */
[----:B------:R-:W1:Y:S01]  /*6600*/  S2UR UR16, SR_CTAID.Y ;  /* 0x00000000001079c3 */ /* 0x000e620000002600 */
[----:B------:R-:W-:Y:S02]  /*6610*/  R2UR UR12, R16 ;  /* 0x00000000100c72ca */ /* 0x000fe400000e0000 */
[----:B------:R-:W-:-:S02]  /*6620*/  R2UR UR13, R17 ;  /* 0x00000000110d72ca */ /* 0x000fc400000e0000 */
[----:B0-----:R-:W-:-:S05]  /*6630*/  I2FP.F32.U32 R0, UR7 ;  /* 0x0000000700007c45 */ /* 0x001fca0008201000 */
[----:B------:R-:W-:Y:S01]  /*6640*/  FMUL R0, R0, UR6 ;  /* 0x0000000600007c20 */ /* 0x000fe20008400000 */
[----:B------:R-:W-:Y:S01]  /*6650*/  ULDC UR6, c[0x0][0x154] ;  /* 0x0000550000067ab9 */ /* 0x000fe20000000800 */
[----:B-1----:R-:W-:-:S04]  /*6660*/  I2FP.F32.U32 R2, UR16 ;  /* 0x0000001000027c45 */ /* 0x002fc80008201000 */
[----:B------:R-:W0:Y:S01]  /*6670*/  F2I.U32.TRUNC.NTZ R0, R0 ;  /* 0x0000000000007305 */ /* 0x000e22000020f000 */
[----:B------:R-:W-:Y:S01]  /*6680*/  FMUL R2, R2, UR6 ;  /* 0x0000000602027c20 */ /* 0x000fe20008400000 */
[----:B------:R-:W-:Y:S06]  /*6690*/  @!P0 BRA `(.L_x_159) ;  /* 0x0000000000308947 */ /* 0x000fec0003800000 */
        /* <DEDUP_REMOVED lines=12> */
.L_x_159:
[----:B------:R-:W-:Y:S01]  /*6760*/  USHF.R.U64 UR6, UR12, UR15, UR13 ;  /* 0x0000000f0c067299 */ /* 0x000fe2000800120d */
[----:B------:R-:W-:Y:S01]  /*6770*/  R2UR UR5, R17 ;  /* 0x00000000110572ca */ /* 0x000fe200000e0000 */
[----:B------:R-:W-:Y:S01]  /*6780*/  USHF.R.U32.HI UR4, URZ, UR15, UR13 ;  /* 0x0000000f3f047299 */ /* 0x000fe2000801160d */
[----:B------:R-:W1:Y:S01]  /*6790*/  F2I.U32.TRUNC.NTZ R2, R2 ;  /* 0x0000000200027305 */ /* 0x000e62000020f000 */
[----:B------:R-:W-:Y:S01]  /*67a0*/  UIADD3 UR9, UP0, URZ, -UR6, URZ ;  /* 0x800000063f097290 */ /* 0x000fe2000ff1e03f */
[----:B------:R-:W-:Y:S01]  /*67b0*/  ULDC.64 UR10, c[0x0][0x620] ;  /* 0x00018800000a7ab9 */ /* 0x000fe20000000a00 */
[----:B------:R-:W-:Y:S02]  /*67c0*/  ULDC UR14, c[0x0][0x608] ;  /* 0x00018200000e7ab9 */ /* 0x000fe40000000800 */
[----:B------:R-:W-:Y:S01]  /*67d0*/  UIADD3.X UR4, URZ, ~UR4, URZ, UP0, !UPT ;  /* 0x800000043f047290 */ /* 0x000fe200087fe43f */
[----:B------:R-:W-:Y:S01]  /*67e0*/  ULDC UR15, c[0x0][0x658] ;  /* 0x00019600000f7ab9 */ /* 0x000fe20000000800 */
[----:B------:R-:W-:-:S02]  /*67f0*/  ULDC UR12, c[0x0][0x144] ;  /* 0x00005100000c7ab9 */ /* 0x000fc40000000800 */
[----:B------:R-:W-:Y:S01]  /*6800*/  UIMAD UR8, UR4, UR10, URZ ;  /* 0x0000000a040872a4 */ /* 0x000fe2000f8e023f */
[----:B------:R-:W-:Y:S02]  /*6810*/  ULDC UR22, c[0x0][0x148] ;  /* 0x0000520000167ab9 */ /* 0x000fe40000000800 */
[----:B------:R-:W-:Y:S01]  /*6820*/  UMOV UR4, UR17 ;  /* 0x0000001100047c82 */ /* 0x000fe20008000000 */
[----:B------:R-:W-:Y:S02]  /*6830*/  UIMAD UR8, UR9, UR11, UR8 ;  /* 0x0000000b090872a4 */ /* 0x000fe4000f8e0208 */
[----:B------:R-:W-:Y:S01]  /*6840*/  UIMAD.WIDE.U32 UR4, UR9, UR10, UR4 ;  /* 0x0000000a090472a5 */ /* 0x000fe2000f8e0004 */
[----:B0-----:R-:W-:Y:S01]  /*6850*/  R2UR UR9, R0 ;  /* 0x00000000000972ca */ /* 0x001fe200000e0000 */
[----:B------:R-:W-:Y:S01]  /*6860*/  ULDC UR20, c[0x0][0x648] ;  /* 0x0001920000147ab9 */ /* 0x000fe20000000800 */
[----:B-1----:R-:W-:Y:S01]  /*6870*/  R2UR UR13, R2 ;  /* 0x00000000020d72ca */ /* 0x002fe200000e0000 */
[----:B------:R-:W-:Y:S01]  /*6880*/  UIADD3 UR8, UR5, UR8, URZ ;  /* 0x0000000805087290 */ /* 0x000fe2000fffe03f */
[----:B------:R-:W-:-:S02]  /*6890*/  ULDC UR21, c[0x0][0x638] ;  /* 0x00018e0000157ab9 */ /* 0x000fc40000000800 */
[----:B------:R-:W-:Y:S02]  /*68a0*/  ULDC UR5, c[0x0][0x618] ;  /* 0x0001860000057ab9 */ /* 0x000fe40000000800 */
[----:B------:R-:W-:Y:S02]  /*68b0*/  USHF.R.U64 UR10, UR4, UR5, UR8 ;  /* 0x00000005040a7299 */ /* 0x000fe40008001208 */
[----:B------:R-:W-:-:S03]  /*68c0*/  USHF.R.U32.HI UR8, URZ, UR5, UR8 ;  /* 0x000000053f087299 */ /* 0x000fc60008011608 */
[----:B------:R-:W-:Y:S01]  /*68d0*/  ULDC.64 UR4, c[0x0][0x640] ;  /* 0x0001900000047ab9 */ /* 0x000fe20000000a00 */
[----:B------:R-:W-:Y:S01]  /*68e0*/  USHF.R.U64 UR11, UR10, UR14, UR8 ;  /* 0x0000000e0a0b7299 */ /* 0x000fe20008001208 */
[----:B------:R-:W-:Y:S01]  /*68f0*/  ISETP.NE.U32.AND P0, PT, RZ, UR4, PT ;  /* 0x00000004ff007c0c */ /* 0x000fe2000bf05070 */
[----:B------:R-:W-:Y:S02]  /*6900*/  USHF.R.U32.HI UR8, URZ, UR14, UR8 ;  /* 0x0000000e3f087299 */ /* 0x000fe40008011608 */
[----:B------:R-:W-:Y:S01]  /*6910*/  UIADD3 UR9, -UR9, URZ, URZ ;  /* 0x0000003f09097290 */ /* 0x000fe2000fffe13f */
[----:B------:R-:W-:Y:S01]  /*6920*/  ISETP.NE.AND.EX P0, PT, RZ, UR5, PT, P0 ;  /* 0x00000005ff007c0c */ /* 0x000fe2000bf05300 */
[----:B------:R-:W-:Y:S02]  /*6930*/  USHF.R.U64 UR17, UR11, UR15, UR8 ;  /* 0x0000000f0b117299 */ /* 0x000fe40008001208 */
[----:B------:R-:W-:Y:S02]  /*6940*/  UIADD3 UR18, -UR13, URZ, URZ ;  /* 0x0000003f0d127290 */ /* 0x000fe4000fffe13f */
[----:B------:R-:W-:-:S02]  /*6950*/  USHF.R.U32.HI UR15, URZ, UR15, UR8 ;  /* 0x0000000f3f0f7299 */ /* 0x000fc40008011608 */
[----:B------:R-:W-:Y:S01]  /*6960*/  UIMAD UR19, UR12, UR9, UR7 ;  /* 0x000000090c1372a4 */ /* 0x000fe2000f8e0207 */
[----:B------:R-:W-:-:S05]  /*6970*/  UMOV UR14, UR17 ;  /* 0x00000011000e7c82 */ /* 0x000fca0008000000 */
[----:B------:R-:W-:Y:S06]  /*6980*/  @!P0 BRA `(.L_x_160) ;  /* 0x0000000000288947 */ /* 0x000fec0003800000 */
        /* <DEDUP_REMOVED lines=10> */
.L_x_160:
        /* <DEDUP_REMOVED lines=9> */
[----:B------:R-:W-:Y:S01]  /*6ac0*/  UIMAD UR5, UR7, UR21, UR17 ;  /* 0x00000015070572a4 */ /* 0x000fe2000f8e0211 */
[----:B------:R-:W-:Y:S02]  /*6ad0*/  ULDC UR8, c[0x0][0x600] ;  /* 0x0001800000087ab9 */ /* 0x000fe40000000800 */
[----:B------:R-:W-:Y:S01]  /*6ae0*/  ULDC UR7, c[0x0][0x610] ;  /* 0x0001840000077ab9 */ /* 0x000fe20000000800 */
[----:B------:R-:W-:Y:S02]  /*6af0*/  UIMAD UR5, UR5, UR8, UR10 ;  /* 0x00000008050572a4 */ /* 0x000fe4000f8e020a */
[----:B------:R-:W-:-:S04]  /*6b00*/  UIMAD UR4, UR4, UR7, UR19 ;  /* 0x00000007040472a4 */ /* 0x000fc8000f8e0213 */
[----:B------:R-:W-:Y:S02]  /*6b10*/  USEL UR7, UR5, UR4, !UP0 ;  /* 0x0000000405077287 */ /* 0x000fe4000c000000 */
[----:B------:R-:W-:-:S04]  /*6b20*/  USEL UR4, UR4, UR5, !UP0 ;  /* 0x0000000504047287 */ /* 0x000fc8000c000000 */
[----:B------:R-:W-:Y:S02]  /*6b30*/  IMAD.U32 R2, RZ, RZ, UR7 ;  /* 0x00000007ff027e24 */ /* 0x000fe4000f8e00ff */
[----:B------:R-:W-:-:S07]  /*6b40*/  IMAD.U32 R18, RZ, RZ, UR4 ;  /* 0x00000004ff127e24 */ /* 0x000fce000f8e00ff */
.L_x_158:
[----:B------:R-:W-:Y:S01]  /*6b50*/  UIADD3 UR45, UR36, UR45, URZ ;  /* 0x0000002d242d7290 */ /* 0x000fe2000fffe03f */
[----:B------:R-:W-:Y:S02]  /*6b60*/  LOP3.LUT P0, RZ, R0, 0xff, RZ, 0xc0, !PT ;  /* 0x000000ff00ff7812 */ /* 0x000fe4000780c0ff */
[----:B------:R-:W-:Y:S01]  /*6b70*/  LOP3.LUT R98, R98, 0x1, RZ, 0x3c, !PT ;  /* 0x0000000162627812 */ /* 0x000fe200078e3cff */
[----:B------:R-:W-:Y:S02]  /*6b80*/  USHF.R.U32.HI UR4, URZ, 0x2, UR45 ;  /* 0x000000023f047899 */ /* 0x000fe4000801162d */
[----:B------:R-:W-:Y:S02]  /*6b90*/  UISETP.GT.U32.AND UP0, UPT, UR45, 0x3, UPT ;  /* 0x000000032d00788c */ /* 0x000fe4000bf04070 */
[----:B------:R-:W-:Y:S02]  /*6ba0*/  ULOP3.LUT UR4, UR4, 0x1, URZ, 0xc0, !UPT ;  /* 0x0000000104047892 */ /* 0x000fe4000f8ec03f */
[----:B------:R-:W-:-:S02]  /*6bb0*/  UISETP.LT.U32.AND UP0, UPT, UR36, 0x4, UP0 ;  /* 0x000000042400788c */ /* 0x000fc40008701070 */
[----:B------:R-:W-:Y:S02]  /*6bc0*/  UISETP.NE.U32.AND UP1, UPT, UR4, 0x1, UPT ;  /* 0x000000010400788c */ /* 0x000fe4000bf25070 */
[----:B------:R-:W-:Y:S02]  /*6bd0*/  USEL UR5, URZ, 0x1, !UP0 ;  /* 0x000000013f057887 */ /* 0x000fe4000c000000 */
[----:B------:R-:W-:Y:S02]  /*6be0*/  UISETP.GT.U32.AND UP1, UPT, UR36, 0x3, !UP1 ;  /* 0x000000032400788c */ /* 0x000fe4000cf24070 */
[----:B------:R-:W-:Y:S02]  /*6bf0*/  ULOP3.LUT UR45, UR45, 0x3, URZ, 0xc0, !UPT ;  /* 0x000000032d2d7892 */ /* 0x000fe4000f8ec03f */
[----:B------:R-:W-:-:S04]  /*6c00*/  USEL UR4, URZ, 0x1, !UP1 ;  /* 0x000000013f047887 */ /* 0x000fc8000c800000 */
[----:B------:R-:W-:Y:S01]  /*6c10*/  ULOP3.LUT UR48, UR4, UR48, UR5, 0x96, !UPT ;  /* 0x0000003004307292 */ /* 0x000fe2000f8e9605 */
[----:B------:R-:W-:Y:S11]  /*6c20*/  @P0 BRA `(.L_x_161) ;  /* 0xffffffa8007c0947 */ /* 0x000ff6000383ffff */
[----:B------:R-:W-:Y:S05]  /*6c30*/  EXIT ;  /* 0x000000000000794d */ /* 0x000fea0003800000 */
.L_x_12:
[----:B------:R-:W-:-:S08]  /*6c40*/  ISETP.NE.AND P0, PT, RZ, UR8, PT ;  /* 0x00000008ff007c0c */ /* 0x000fd0000bf05270 */
[----:B-----5:R-:W0:-:S00]  /*6c50*/  USETMAXREG.DEALLOC.CTAPOOL 0x28 ;  /* 0x00000028000079c8 */ /* 0x020e0000080e0500 */
[----:B------:R-:W-:Y:S05]  /*6c60*/  @P0 EXIT ;  /* 0x000000000000094d */ /* 0x000fea0003800000 */
[----:B0-----:R-:W-:Y:S01]  /*6c70*/  LOP3.LUT P0, RZ, R0, 0xff, RZ, 0xc0, !PT ;  /* 0x000000ff00ff7812 */ /* 0x001fe2000780c0ff */
[----:B------:R-:W-:Y:S02]  /*6c80*/  IMAD.MOV.U32 R8, RZ, RZ, 0x1 ;  /* 0x00000001ff087424 */ /* 0x000fe400078e00ff */
[----:B------:R-:W-:-:S10]  /*6c90*/  IMAD.MOV.U32 R0, RZ, RZ, RZ ;  /* 0x000000ffff007224 */ /* 0x000fd400078e00ff */
[----:B------:R-:W-:Y:S05]  /*6ca0*/  @!P0 BRA `(.L_x_162) ;  /* 0x0000000c00448947 */ /* 0x000fea0003800000 */
[----:B------:R-:W-:Y:S01]  /*6cb0*/  LOP3.LUT P0, RZ, R4, 0x1f, RZ, 0xc0, !PT ;  /* 0x0000001f04ff7812 */ /* 0x000fe2000780c0ff */
[----:B------:R-:W-:Y:S01]  /*6cc0*/  ULDC UR5, c[0x0][0x658] ;  /* 0x0001960000057ab9 */ /* 0x000fe20000000800 */
[----:B------:R-:W-:Y:S01]  /*6cd0*/  UMOV UR6, 0xffffffff ;  /* 0xffffffff00067882 */ /* 0x000fe20000000000 */
[----:B------:R-:W-:Y:S01]  /*6ce0*/  BSSY B0, `(.L_x_162) ;  /* 0x00000cd000007945 */ /* 0x000fe20003800000 */
[----:B------:R-:W-:Y:S01]  /*6cf0*/  USHF.L.U32 UR6, UR6, UR5, URZ ;  /* 0x0000000506067299 */ /* 0x000fe2000800063f */
[C---:B------:R-:W-:Y:S01]  /*6d00*/  ISETP.NE.AND P3, PT, R3.reuse, RZ, PT ;  /* 0x000000ff0300720c */ /* 0x040fe20003f65270 */
[----:B------:R-:W-:Y:S01]  /*6d10*/  IMAD.MOV.U32 R9, RZ, RZ, 0x1 ;  /* 0x00000001ff097424 */ /* 0x000fe200078e00ff */
[----:B------:R-:W-:Y:S01]  /*6d20*/  ISETP.NE.OR P0, PT, R3, RZ, !P0 ;  /* 0x000000ff0300720c */ /* 0x000fe20004705670 */
[----:B------:R-:W-:Y:S01]  /*6d30*/  IMAD.MOV.U32 R8, RZ, RZ, 0x1 ;  /* 0x00000001ff087424 */ /* 0x000fe200078e00ff */
[----:B------:R-:W-:Y:S01]  /*6d40*/  ULDC UR4, c[0x0][0x600] ;  /* 0x0001800000047ab9 */ /* 0x000fe20000000800 */
[----:B------:R-:W-:Y:S01]  /*6d50*/  IMAD.MOV.U32 R0, RZ, RZ, RZ ;  /* 0x000000ffff007224 */ /* 0x000fe200078e00ff */
[----:B------:R-:W-:Y:S01]  /*6d60*/  UMOV UR7, 0x1 ;  /* 0x0000000100077882 */ /* 0x000fe20000000000 */
[----:B------:R-:W-:-:S02]  /*6d70*/  UIADD3 UR21, UR37, 0x1, URZ ;  /* 0x0000000125157890 */ /* 0x000fc4000fffe03f */
[----:B------:R-:W-:Y:S02]  /*6d80*/  ULOP3.LUT UR13, UR40, 0x2, URZ, 0xfc, !UPT ;  /* 0x00000002280d7892 */ /* 0x000fe4000f8efc3f */
[----:B------:R-:W-:Y:S02]  /*6d90*/  UIADD3 UR4, UR4, -0x1, URZ ;  /* 0xffffffff04047890 */ /* 0x000fe4000fffe03f */
[----:B------:R-:W-:Y:S02]  /*6da0*/  USHF.L.U32 UR5, UR7, UR5, URZ ;  /* 0x0000000507057299 */ /* 0x000fe4000800063f */
[----:B------:R-:W-:Y:S01]  /*6db0*/  ULOP3.LUT UR6, URZ, UR6, URZ, 0x33, !UPT ;  /* 0x000000063f067292 */ /* 0x000fe2000f8e333f */
[----:B------:R-:W-:-:S11]  /*6dc0*/  ULDC.64 UR30, c[0x0][0x198] ;  /* 0x00006600001e7ab9 */ /* 0x000fd60000000a00 */
.L_x_174:
[----:B------:R-:W-:-:S03]  /*6dd0*/  UMOV UR7, 0xffffffff ;  /* 0xffffffff00077882 */ /* 0x000fc60000000000 */
[----:B------:R-:W-:Y:S05]  /*6de0*/  BRA.DIV UR7, `(.L_x_163) ;  /* 0x00000012070c7947 */ /* 0x000fea000b800000 */
[----:B------:R-:W-:-:S13]  /*6df0*/  ELECT P6, URZ, PT ;  /* 0x00000000003f782f */ /* 0x000fda00038c0000 */
.L_x_187:
[----:B------:R-:W0:Y:S01]  /*6e00*/  LDC R3, c[0x0][0x28c] ;  /* 0x0000a300ff037b82 */ /* 0x000e220000000800 */
[----:B------:R-:W-:Y:S01]  /*6e10*/  BSSY B1, `(.L_x_164) ;  /* 0x0000044000017945 */ /* 0x000fe20003800000 */
[----:B0-----:R-:W-:-:S13]  /*6e20*/  ISETP.LT.OR P6, PT, R3, 0x1, !P6 ;  /* 0x000000010300780c */ /* 0x001fda00077c1670 */
[----:B------:R-:W-:Y:S05]  /*6e30*/  @P6 BRA `(.L_x_165) ;  /* 0x0000000400046947 */ /* 0x000fea0003800000 */
[----:B------:R-:W-:Y:S02]  /*6e40*/  IMAD.SHL.U32 R6, R2, 0x80, RZ ;  /* 0x0000008002067824 */ /* 0x000fe400078e00ff */
[----:B------:R-:W-:Y:S02]  /*6e50*/  IMAD.SHL.U32 R18, R18, 0x40, RZ ;  /* 0x0000004012127824 */ /* 0x000fe400078e00ff */
[----:B------:R-:W-:Y:S02]  /*6e60*/  IMAD.MOV.U32 R11, RZ, RZ, RZ ;  /* 0x000000ffff0b7224 */ /* 0x000fe400078e00ff */
[----:B------:R-:W-:Y:S02]  /*6e70*/  IMAD.U32 R12, RZ, RZ, UR21 ;  /* 0x00000015ff0c7e24 */ /* 0x000fe4000f8e00ff */
[----:B------:R-:W-:Y:S02]  /*6e80*/  IMAD.MOV.U32 R2, RZ, RZ, R8 ;  /* 0x000000ffff027224 */ /* 0x000fe400078e0008 */
[----:B------:R-:W-:-:S07]  /*6e90*/  IMAD.MOV.U32 R3, RZ, RZ, R0 ;  /* 0x000000ffff037224 */ /* 0x000fce00078e0000 */
.L_x_169:
[----:B------:R-:W0:Y:S01]  /*6ea0*/  S2R R5, SR_CgaCtaId ;  /* 0x0000000000057919 */ /* 0x000e220000008800 */
[----:B------:R-:W-:-:S04]  /*6eb0*/  MOV R4, 0x400 ;  /* 0x0000040000047802 */ /* 0x000fc80000000f00 */
[----:B0-----:R-:W-:Y:S02]  /*6ec0*/  LEA R10, R5, R4, 0x18 ;  /* 0x00000004050a7211 */ /* 0x001fe400078ec0ff */
[----:B------:R-:W-:Y:S01]  /*6ed0*/  SHF.L.U32 R4, R2, 0x1f, RZ ;  /* 0x0000001f02047819 */ /* 0x000fe200000006ff */
[----:B------:R-:W0:Y:S02]  /*6ee0*/  @!P3 LDC R5, c[0x0][0x500] ;  /* 0x00014000ff05bb82 */ /* 0x000e240000000800 */
[----:B------:R-:W-:-:S04]  /*6ef0*/  IMAD R7, R3, 0x8, R10 ;  /* 0x0000000803077824 */ /* 0x000fc800078e020a */
[----:B------:R-:W1:Y:S02]  /*6f00*/  SYNCS.PHASECHK.TRANS64.TRYWAIT P1, [R7+URZ+0x20], R4 ;  /* 0x00002004070075a7 */ /* 0x000e64000802017f */
[----:B-1----:R-:W-:Y:S05]  /*6f10*/  @!P1 BRA `(.L_x_166) ;  /* 0x0000000c00e09947 */ /* 0x002fea0003800000 */
.L_x_188:
[----:B------:R-:W-:Y:S01]  /*6f20*/  UPRMT UR7, UR13, 0x9910, URZ ;  /* 0x000099100d077896 */ /* 0x000fe2000800003f */
[----:B0-----:R0:W-:Y:S03]  /*6f30*/  @!P3 SYNCS.ARRIVE.TRANS64 RZ, [R7+URZ], R5 ;  /* 0x0000000507ffb9a7 */ /* 0x0011e6000800003f */
[----:B------:R-:W-:-:S06]  /*6f40*/  UISETP.NE.AND UP0, UPT, UR7, 0x2, UPT ;  /* 0x000000020700788c */ /* 0x000fcc000bf05270 */
[----:B------:R-:W-:-:S13]  /*6f50*/  PLOP3.LUT P1, PT, PT, PT, UP0, 0x80, 0x0 ;  /* 0x000000000000781c */ /* 0x000fda0003f2f008 */
[----:B0-----:R-:W-:Y:S05]  /*6f60*/  @P1 BRA `(.L_x_167) ;  /* 0x0000000000041947 */ /* 0x001fea0003800000 */
[----:B------:R-:W-:Y:S01]  /*6f70*/  BPT.TRAP 0x1 ;  /* 0x000000040000795c */ /* 0x000fe20000300000 */
.L_x_167:
[----:B------:R-:W-:Y:S05]  /*6f80*/  @P0 BRA `(.L_x_168) ;  /* 0x0000000000040947 */ /* 0x000fea0003800000 */
[----:B------:R-:W-:Y:S01]  /*6f90*/  BPT.TRAP 0x1 ;  /* 0x000000040000795c */ /* 0x000fe20000300000 */
.L_x_168:
[--C-:B-1----:R-:W-:Y:S01]  /*6fa0*/  IMAD R4, R3, 0x4000, R10.reuse ;  /* 0x0000400003047824 */ /* 0x102fe200078e020a */
[----:B------:R-:W-:Y:S01]  /*6fb0*/  R2UR UR34, R11 ;  /* 0x000000000b2272ca */ /* 0x000fe200000e0000 */
[----:B------:R-:W-:Y:S01]  /*6fc0*/  IMAD R10, R3, 0x8000, R10 ;  /* 0x00008000030a7824 */ /* 0x000fe200078e020a */
[----:B------:R-:W-:Y:S01]  /*6fd0*/  R2UR UR33, R7 ;  /* 0x00000000072172ca */ /* 0x000fe200000e0000 */
[----:B------:R-:W-:Y:S01]  /*6fe0*/  VIADD R12, R12, 0xffffffff ;  /* 0xffffffff0c0c7836 */ /* 0x000fe20000000000 */
[----:B------:R-:W-:Y:S01]  /*6ff0*/  R2UR UR24, R4 ;  /* 0x00000000041872ca */ /* 0x000fe200000e0000 */
[----:B------:R-:W-:Y:S01]  /*7000*/  UIADD3 UR14, UP0, UR30, 0xf0, URZ ;  /* 0x000000f01e0e7890 */ /* 0x000fe2000ff1e03f */
[----:B------:R-:W-:Y:S01]  /*7010*/  R2UR UR8, R10 ;  /* 0x000000000a0872ca */ /* 0x000fe200000e0000 */
[----:B------:R-:W-:Y:S01]  /*7020*/  UIADD3 UR42, UP1, UR30, 0x1f0, URZ ;  /* 0x000001f01e2a7890 */ /* 0x000fe2000ff3e03f */
[----:B------:R-:W-:Y:S01]  /*7030*/  R2UR UR36, R19 ;  /* 0x00000000132472ca */ /* 0x000fe200000e0000 */
[----:B------:R-:W-:Y:S01]  /*7040*/  UIADD3.X UR15, URZ, UR31, URZ, UP0, !UPT ;  /* 0x0000001f3f0f7290 */ /* 0x000fe200087fe43f */
[----:B------:R-:W-:Y:S01]  /*7050*/  R2UR UR35, R18 ;  /* 0x00000000122372ca */ /* 0x000fe200000e0000 */
[----:B------:R-:W-:Y:S01]  /*7060*/  UIADD3.X UR43, URZ, UR31, URZ, UP1, !UPT ;  /* 0x0000001f3f2b7290 */ /* 0x000fe20008ffe43f */
[----:B------:R-:W-:Y:S01]  /*7070*/  R2UR UR19, R6 ;  /* 0x00000000061372ca */ /* 0x000fe200000e0000 */
[----:B------:R-:W-:Y:S01]  /*7080*/  UIADD3 UR26, UR34, 0x40, URZ ;  /* 0x00000040221a7890 */ /* 0x000fe2000fffe03f */
[----:B------:R-:W-:Y:S01]  /*7090*/  ISETP.GT.AND P2, PT, R12, 0x1, PT ;  /* 0x000000010c00780c */ /* 0x000fe20003f44270 */
[----:B------:R-:W-:Y:S01]  /*70a0*/  VIADD R3, R3, 0x1 ;  /* 0x0000000103037836 */ /* 0x000fe20000000000 */
[----:B------:R-:W-:Y:S01]  /*70b0*/  UMOV UR22, 0x0 ;  /* 0x0000000000167882 */ /* 0x000fe20000000000 */
[----:B------:R-:W-:Y:S01]  /*70c0*/  UIADD3 UR32, UR24, 0x180, URZ ;  /* 0x0000018018207890 */ /* 0x000fe2000fffe03f */
[----:B------:R-:W-:Y:S01]  /*70d0*/  VIADD R11, R11, 0x80 ;  /* 0x000000800b0b7836 */ /* 0x000fe20000000000 */
[----:B------:R-:W-:Y:S01]  /*70e0*/  UIADD3 UR24, UR24, 0x2180, URZ ;  /* 0x0000218018187890 */ /* 0x000fe2000fffe03f */
[----:B------:R-:W-:Y:S01]  /*70f0*/  ISETP.NE.AND P1, PT, R3, 0x4, PT ;  /* 0x000000040300780c */ /* 0x000fe20003f25270 */
[----:B------:R-:W-:-:S02]  /*7100*/  UIADD3 UR16, UR8, 0x10180, URZ ;  /* 0x0001018008107890 */ /* 0x000fc4000fffe03f */
[----:B------:R-:W-:Y:S01]  /*7110*/  UIADD3 UR8, UR8, 0x14180, URZ ;  /* 0x0001418008087890 */ /* 0x000fe2000fffe03f */
[----:B------:R-:W-:Y:S01]  /*7120*/  SEL R5, RZ, 0x1, P1 ;  /* 0x00000001ff057807 */ /* 0x000fe20000800000 */
[----:B------:R-:W-:Y:S01]  /*7130*/  UMOV UR23, 0x10000000 ;  /* 0x1000000000177882 */ /* 0x000fe20000000000 */
[----:B------:R-:W-:Y:S01]  /*7140*/  UMOV UR25, UR33 ;  /* 0x0000002100197c82 */ /* 0x000fe20008000000 */
[----:B------:R-:W-:Y:S01]  /*7150*/  UMOV UR28, UR36 ;  /* 0x00000024001c7c82 */ /* 0x000fe20008000000 */
[----:B------:R-:W-:Y:S01]  /*7160*/  UMOV UR27, UR35 ;  /* 0x00000023001b7c82 */ /* 0x000fe20008000000 */
[----:B------:R-:W-:Y:S01]  /*7170*/  UMOV UR17, UR33 ;  /* 0x0000002100117c82 */ /* 0x000fe20008000000 */
[----:B------:R-:W-:Y:S01]  /*7180*/  UMOV UR18, UR34 ;  /* 0x0000002200127c82 */ /* 0x000fe20008000000 */
[----:B------:R-:W-:Y:S01]  /*7190*/  UMOV UR20, UR36 ;  /* 0x0000002400147c82 */ /* 0x000fe20008000000 */
[----:B------:R0:W-:Y:S01]  /*71a0*/  UTMALDG.3D [UR32], [UR14], desc[UR22] ;  /* 0x000016200e0075b4 */ /* 0x0001e20008011000 */
[----:B------:R-:W-:Y:S01]  /*71b0*/  UMOV UR9, UR33 ;  /* 0x0000002100097c82 */ /* 0x000fe20008000000 */
[----:B------:R-:W-:Y:S01]  /*71c0*/  UMOV UR11, UR19 ;  /* 0x00000013000b7c82 */ /* 0x000fe20008000000 */
[----:B------:R-:W-:Y:S01]  /*71d0*/  UMOV UR12, UR36 ;  /* 0x00000024000c7c82 */ /* 0x000fe20008000000 */
[----:B------:R-:W-:Y:S01]  /*71e0*/  UMOV UR10, UR26 ;  /* 0x0000001a000a7c82 */ /* 0x000fe20008000000 */
[----:B------:R-:W-:-:S02]  /*71f0*/  LOP3.LUT R2, R2, R5, RZ, 0x3c, !PT ;  /* 0x0000000502027212 */ /* 0x000fc400078e3cff */
[----:B------:R-:W-:Y:S01]  /*7200*/  SEL R3, R3, RZ, P1 ;  /* 0x000000ff03037207 */ /* 0x000fe20000800000 */
[----:B------:R0:W-:Y:S01]  /*7210*/  UTMALDG.3D [UR24], [UR14], desc[UR22] ;  /* 0x000016180e0075b4 */ /* 0x0001e20008011000 */
[----:B------:R0:W-:Y:S01]  /*7220*/  UTMALDG.3D [UR16], [UR42], desc[UR22] ;  /* 0x000016102a0075b4 */ /* 0x0001e20008011000 */
[----:B------:R0:W-:Y:S02]  /*7230*/  UTMALDG.3D [UR8], [UR42], desc[UR22] ;  /* 0x000016082a0075b4 */ /* 0x0001e40008011000 */
[----:B0-----:R-:W-:Y:S05]  /*7240*/  @P2 BRA `(.L_x_169) ;  /* 0xfffffffc00142947 */ /* 0x001fea000383ffff */
.L_x_165:
[----:B------:R-:W-:Y:S05]  /*7250*/  BSYNC B1 ;  /* 0x0000000000017941 */ /* 0x000fea0003800000 */
.L_x_164:
[----:B------:R-:W-:Y:S01]  /*7260*/  LOP3.LUT P4, RZ, R9, 0xff, RZ, 0xc0, !PT ;  /* 0x000000ff09ff7812 */ /* 0x000fe2000788c0ff */
[----:B------:R-:W-:Y:S01]  /*7270*/  VIADD R0, R0, UR37 ;  /* 0x0000002500007c36 */ /* 0x000fe20008000000 */
[----:B------:R-:W-:Y:S01]  /*7280*/  ULDC.64 UR8, c[0x0][0x650] ;  /* 0x0001940000087ab9 */ /* 0x000fe20000000a00 */
[----:B------:R-:W-:Y:S01]  /*7290*/  BSSY B1, `(.L_x_170) ;  /* 0x000006f000017945 */ /* 0x000fe20003800000 */
[----:B------:R-:W-:Y:S01]  /*72a0*/  IMAD.MOV.U32 R18, RZ, RZ, -0x1 ;  /* 0xffffffffff127424 */ /* 0x000fe200078e00ff */
[----:B------:R-:W-:Y:S01]  /*72b0*/  PRMT R9, RZ, 0x7610, R9 ;  /* 0x00007610ff097816 */ /* 0x000fe20000000009 */
[----:B------:R-:W-:Y:S01]  /*72c0*/  IMAD.MOV.U32 R19, RZ, RZ, -0x1 ;  /* 0xffffffffff137424 */ /* 0x000fe200078e00ff */
[C---:B------:R-:W-:Y:S02]  /*72d0*/  ISETP.GT.U32.AND P1, PT, R0.reuse, 0x3, PT ;  /* 0x000000030000780c */ /* 0x040fe40003f24070 */
[----:B------:R-:W-:Y:S02]  /*72e0*/  SHF.R.U32.HI R2, RZ, 0x2, R0 ;  /* 0x00000002ff027819 */ /* 0x000fe40000011600 */
[----:B------:R-:W-:-:S02]  /*72f0*/  LOP3.LUT R0, R0, 0x3, RZ, 0xc0, !PT ;  /* 0x0000000300007812 */ /* 0x000fc400078ec0ff */
[----:B------:R-:W0:Y:S01]  /*7300*/  @P4 S2R R4, SR_CgaCtaId ;  /* 0x0000000000044919 */ /* 0x000e220000008800 */
[----:B------:R-:W-:Y:S02]  /*7310*/  @P4 MOV R3, 0x400 ;  /* 0x0000040000034802 */ /* 0x000fe40000000f00 */
[----:B------:R-:W-:-:S04]  /*7320*/  LOP3.LUT R2, R2, 0x1, RZ, 0xc0, !PT ;  /* 0x0000000102027812 */ /* 0x000fc800078ec0ff */
[----:B------:R-:W-:Y:S02]  /*7330*/  ISETP.NE.U32.AND P2, PT, R2, 0x1, PT ;  /* 0x000000010200780c */ /* 0x000fe40003f45070 */
[----:B0-----:R-:W-:Y:S01]  /*7340*/  @P4 LEA R3, R4, R3, 0x18 ;  /* 0x0000000304034211 */ /* 0x001fe200078ec0ff */
[----:B------:R-:W-:-:S03]  /*7350*/  IMAD.U32 R4, RZ, RZ, UR37 ;  /* 0x00000025ff047e24 */ /* 0x000fc6000f8e00ff */
[----:B------:R0:W-:Y:S01]  /*7360*/  @P4 SYNCS.ARRIVE.TRANS64.A1T0 RZ, [R3+URZ+0x78], RZ ;  /* 0x000078ff03ff49a7 */ /* 0x0001e2000810003f */
[----:B------:R-:W-:Y:S02]  /*7370*/  IADD3 R16, P4, R16, UR52, RZ ;  /* 0x0000003410107c10 */ /* 0x000fe4000ff9e0ff */
[----:B------:R-:W-:Y:S02]  /*7380*/  ISETP.LT.U32.AND P1, PT, R4, 0x4, P1 ;  /* 0x000000040400780c */ /* 0x000fe40000f21070 */
[----:B------:R-:W-:Y:S02]  /*7390*/  IADD3.X R17, R17, UR39, RZ, P4, !PT ;  /* 0x0000002711117c10 */ /* 0x000fe4000a7fe4ff */
[----:B------:R-:W-:Y:S02]  /*73a0*/  ISETP.GE.U32.AND P4, PT, R16, UR8, PT ;  /* 0x0000000810007c0c */ /* 0x000fe4000bf86070 */
[----:B0-----:R-:W-:Y:S02]  /*73b0*/  SEL R3, RZ, 0x1, !P1 ;  /* 0x00000001ff037807 */ /* 0x001fe40004800000 */
[----:B------:R-:W-:-:S02]  /*73c0*/  ISETP.GE.U32.AND.EX P1, PT, R17, UR9, PT, P4 ;  /* 0x0000000911007c0c */ /* 0x000fc4000bf26140 */
[----:B------:R-:W-:-:S04]  /*73d0*/  ISETP.GT.U32.AND P2, PT, R4, 0x3, !P2 ;  /* 0x000000030400780c */ /* 0x000fc80005744070 */
[----:B------:R-:W-:-:S04]  /*73e0*/  SEL R2, RZ, 0x1, !P2 ;  /* 0x00000001ff027807 */ /* 0x000fc80005000000 */
[--C-:B------:R-:W-:Y:S01]  /*73f0*/  LOP3.LUT R8, R2, R8, R3.reuse, 0x96, !PT ;  /* 0x0000000802087212 */ /* 0x100fe200078e9603 */
[----:B------:R-:W-:Y:S01]  /*7400*/  IMAD.MOV.U32 R2, RZ, RZ, -0x1 ;  /* 0xffffffffff027424 */ /* 0x000fe200078e00ff */
[----:B------:R-:W-:Y:S01]  /*7410*/  PRMT R3, RZ, 0x7610, R3 ;  /* 0x00007610ff037816 */ /* 0x000fe20000000003 */
[----:B------:R-:W-:Y:S06]  /*7420*/  @P1 BRA `(.L_x_171) ;  /* 0x0000000400541947 */ /* 0x000fec0003800000 */
[----:B------:R-:W0:Y:S01]  /*7430*/  S2UR UR7, SR_CTAID.X ;  /* 0x00000000000779c3 */ /* 0x000e220000002500 */
[----:B------:R-:W-:Y:S01]  /*7440*/  ULDC.64 UR8, c[0x0][0x628] ;  /* 0x00018a0000087ab9 */ /* 0x000fe20000000a00 */
[----:B------:R-:W-:Y:S01]  /*7450*/  ULDC UR10, c[0x0][0x150] ;  /* 0x00005400000a7ab9 */ /* 0x000fe20000000800 */
[----:B------:R-:W-:Y:S01]  /*7460*/  ISETP.NE.U32.AND P1, PT, RZ, UR8, PT ;  /* 0x00000008ff007c0c */ /* 0x000fe2000bf25070 */
[----:B------:R-:W-:Y:S01]  /*7470*/  ULDC UR11, c[0x0][0x630] ;  /* 0x00018c00000b7ab9 */ /* 0x000fe20000000800 */
[----:B------:R-:W-:Y:S01]  /*7480*/  ULDC UR14, c[0x0][0x154] ;  /* 0x00005500000e7ab9 */ /* 0x000fe20000000800 */
[----:B------:R-:W-:Y:S01]  /*7490*/  IMAD.MOV.U32 R2, RZ, RZ, R16 ;  /* 0x000000ffff027224 */ /* 0x000fe200078e0010 */
[----:B------:R-:W-:Y:S01]  /*74a0*/  ISETP.NE.AND.EX P1, PT, RZ, UR9, PT, P1 ;  /* 0x00000009ff007c0c */ /* 0x000fe2000bf25310 */
[----:B------:R-:W1:Y:S01]  /*74b0*/  S2UR UR12, SR_CTAID.Y ;  /* 0x00000000000c79c3 */ /* 0x000e620000002600 */
[----:B0-----:R-:W-:-:S05]  /*74c0*/  I2FP.F32.U32 R3, UR7 ;  /* 0x0000000700037c45 */ /* 0x001fca0008201000 */
[----:B------:R-:W-:Y:S01]  /*74d0*/  FMUL R10, R3, UR10 ;  /* 0x0000000a030a7c20 */ /* 0x000fe20008400000 */
[----:B------:R-:W-:-:S05]  /*74e0*/  IMAD.MOV.U32 R3, RZ, RZ, R17 ;  /* 0x000000ffff037224 */ /* 0x000fca00078e0011 */
[----:B------:R-:W-:Y:S05]  /*74f0*/  @!P1 BRA `(.L_x_172) ;  /* 0x0000000000289947 */ /* 0x000fea0003800000 */
[----:B------:R-:W-:Y:S02]  /*7500*/  ULDC UR10, c[0x0][0x634] ;  /* 0x00018d00000a7ab9 */ /* 0x000fe40000000800 */
[----:B------:R-:W-:-:S05]  /*7510*/  IADD3 R7, P1, R16, UR10, RZ ;  /* 0x0000000a10077c10 */ /* 0x000fca000ff3e0ff */
[----:B------:R-:W-:-:S04]  /*7520*/  IMAD.X R11, RZ, RZ, R17, P1 ;  /* 0x000000ffff0b7224 */ /* 0x000fc800008e0611 */
[----:B------:R-:W-:-:S04]  /*7530*/  IMAD.WIDE.U32 R4, R11, UR8, RZ ;  /* 0x000000080b047c25 */ /* 0x000fc8000f8e00ff */
[----:B------:R-:W-:-:S04]  /*7540*/  IMAD.WIDE.U32 R4, P1, R7, UR9, R4 ;  /* 0x0000000907047c25 */ /* 0x000fc8000f820004 */
[----:B------:R-:W-:-:S04]  /*7550*/  IMAD.WIDE.U32 R6, R7, UR8, RZ ;  /* 0x0000000807067c25 */ /* 0x000fc8000f8e00ff */
[----:B------:R-:W-:Y:S01]  /*7560*/  IMAD.X R3, RZ, RZ, RZ, P1 ;  /* 0x000000ffff037224 */ /* 0x000fe200008e06ff */
[----:B------:R-:W-:Y:S01]  /*7570*/  IADD3 RZ, P1, R7, R4, RZ ;  /* 0x0000000407ff7210 */ /* 0x000fe20007f3e0ff */
[----:B------:R-:W-:-:S04]  /*7580*/  IMAD.MOV.U32 R2, RZ, RZ, R5 ;  /* 0x000000ffff027224 */ /* 0x000fc800078e0005 */
[----:B------:R-:W-:-:S08]  /*7590*/  IMAD.WIDE.U32.X R2, R11, UR9, R2, P1 ;  /* 0x000000090b027c25 */ /* 0x000fd000088e0402 */
.L_x_172:
[--C-:B------:R-:W-:Y:S01]  /*75a0*/  SHF.R.U64 R19, R2, UR11, R3.reuse ;  /* 0x0000000b02137c19 */ /* 0x100fe20008001203 */
[----:B------:R-:W0:Y:S01]  /*75b0*/  F2I.U32.TRUNC.NTZ R10, R10 ;  /* 0x0000000a000a7305 */ /* 0x000e22000020f000 */
[----:B------:R-:W-:Y:S01]  /*75c0*/  SHF.R.U32.HI R2, RZ, UR11, R3 ;  /* 0x0000000bff027c19 */ /* 0x000fe20008011603 */
[----:B------:R-:W-:Y:S01]  /*75d0*/  ULDC.64 UR8, c[0x0][0x620] ;  /* 0x0001880000087ab9 */ /* 0x000fe20000000a00 */
[----:B------:R-:W-:Y:S01]  /*75e0*/  IADD3 R5, P1, RZ, -R19, RZ ;  /* 0x80000013ff057210 */ /* 0x000fe20007f3e0ff */
[----:B------:R-:W2:Y:S01]  /*75f0*/  LDC R15, c[0x0][0x610] ;  /* 0x00018400ff0f7b82 */ /* 0x000ea20000000800 */
[----:B-1----:R-:W-:Y:S01]  /*7600*/  I2FP.F32.U32 R4, UR12 ;  /* 0x0000000c00047c45 */ /* 0x002fe20008201000 */
[----:B------:R-:W-:Y:S01]  /*7610*/  ULDC UR11, c[0x0][0x658] ;  /* 0x00019600000b7ab9 */ /* 0x000fe20000000800 */
[----:B------:R-:W-:Y:S01]  /*7620*/  ULDC UR16, c[0x0][0x648] ;  /* 0x0001920000107ab9 */ /* 0x000fe20000000800 */
[----:B------:R-:W-:Y:S02]  /*7630*/  IMAD.X R2, RZ, RZ, ~R2, P1 ;  /* 0x000000ffff027224 */ /* 0x000fe400008e0e02 */
[----:B------:R-:W-:Y:S01]  /*7640*/  FMUL R6, R4, UR14 ;  /* 0x0000000e04067c20 */ /* 0x000fe20008400000 */
[----:B------:R-:W-:Y:S01]  /*7650*/  ULDC.64 UR14, c[0x0][0x640] ;  /* 0x00019000000e7ab9 */ /* 0x000fe20000000a00 */
[----:B------:R-:W-:Y:S01]  /*7660*/  IMAD R4, R2, UR8, RZ ;  /* 0x0000000802047c24 */ /* 0x000fe2000f8e02ff */
[----:B------:R-:W-:Y:S01]  /*7670*/  ISETP.NE.U32.AND P1, PT, RZ, UR14, PT ;  /* 0x0000000eff007c0c */ /* 0x000fe2000bf25070 */
[C---:B------:R-:W-:Y:S01]  /*7680*/  IMAD.WIDE.U32 R2, R5.reuse, UR8, R16 ;  /* 0x0000000805027c25 */ /* 0x040fe2000f8e0010 */
[----:B0-----:R-:W-:Y:S01]  /*7690*/  R2UR UR8, R10 ;  /* 0x000000000a0872ca */ /* 0x001fe200000e0000 */
[----:B------:R-:W0:Y:S01]  /*76a0*/  F2I.U32.TRUNC.NTZ R6, R6 ;  /* 0x0000000600067305 */ /* 0x000e22000020f000 */
[----:B------:R-:W-:Y:S01]  /*76b0*/  ISETP.NE.AND.EX P1, PT, RZ, UR15, PT, P1 ;  /* 0x0000000fff007c0c */ /* 0x000fe2000bf25310 */
[----:B------:R-:W-:Y:S01]  /*76c0*/  IMAD R5, R5, UR9, R4 ;  /* 0x0000000905057c24 */ /* 0x000fe2000f8e0204 */
[----:B------:R-:W-:-:S03]  /*76d0*/  ULDC UR9, c[0x0][0x618] ;  /* 0x0001860000097ab9 */ /* 0x000fc60000000800 */
[----:B------:R-:W-:-:S05]  /*76e0*/  IMAD.IADD R3, R3, 0x1, R5 ;  /* 0x0000000103037824 */ /* 0x000fca00078e0205 */
[--C-:B------:R-:W-:Y:S02]  /*76f0*/  SHF.R.U64 R10, R2, UR9, R3.reuse ;  /* 0x00000009020a7c19 */ /* 0x100fe40008001203 */
[----:B------:R-:W-:Y:S01]  /*7700*/  SHF.R.U32.HI R3, RZ, UR9, R3 ;  /* 0x00000009ff037c19 */ /* 0x000fe20008011603 */
[----:B------:R-:W-:Y:S01]  /*7710*/  ULDC UR9, c[0x0][0x608] ;  /* 0x0001820000097ab9 */ /* 0x000fe20000000800 */
[----:B0-----:R-:W-:Y:S02]  /*7720*/  R2UR UR10, R6 ;  /* 0x00000000060a72ca */ /* 0x001fe400000e0000 */
[--C-:B------:R-:W-:Y:S02]  /*7730*/  SHF.R.U64 R12, R10, UR9, R3.reuse ;  /* 0x000000090a0c7c19 */ /* 0x100fe40008001203 */
[----:B------:R-:W-:Y:S01]  /*7740*/  SHF.R.U32.HI R3, RZ, UR9, R3 ;  /* 0x00000009ff037c19 */ /* 0x000fe20008011603 */
[----:B------:R-:W-:-:S03]  /*7750*/  UIADD3 UR9, -UR8, URZ, URZ ;  /* 0x0000003f08097290 */ /* 0x000fc6000fffe13f */
[--C-:B------:R-:W-:Y:S01]  /*7760*/  SHF.R.U64 R13, R12, UR11, R3.reuse ;  /* 0x0000000b0c0d7c19 */ /* 0x100fe20008001203 */
[----:B------:R-:W-:Y:S01]  /*7770*/  ULDC UR8, c[0x0][0x144] ;  /* 0x0000510000087ab9 */ /* 0x000fe20000000800 */
[----:B------:R-:W-:-:S03]  /*7780*/  SHF.R.U32.HI R3, RZ, UR11, R3 ;  /* 0x0000000bff037c19 */ /* 0x000fc60008011603 */
[----:B------:R-:W-:Y:S01]  /*7790*/  IMAD.MOV.U32 R2, RZ, RZ, R13 ;  /* 0x000000ffff027224 */ /* 0x000fe200078e000d */
[----:B------:R-:W-:Y:S06]  /*77a0*/  @!P1 BRA `(.L_x_173) ;  /* 0x0000000000289947 */ /* 0x000fec0003800000 */
        /* <DEDUP_REMOVED lines=10> */
.L_x_173:
[----:B------:R-:W-:Y:S01]  /*7850*/  UISETP.NE.AND UP0, UPT, UR38, URZ, UPT ;  /* 0x0000003f2600728c */ /* 0x000fe2000bf05270 */
[----:B------:R-:W-:Y:S01]  /*7860*/  SHF.R.U64 R3, R2, UR16, R3 ;  /* 0x0000001002037c19 */ /* 0x000fe20008001203 */
[----:B------:R-:W-:Y:S01]  /*7870*/  UIADD3 UR10, -UR10, URZ, URZ ;  /* 0x0000003f0a0a7290 */ /* 0x000fe2000fffe13f */
[----:B------:R-:W-:Y:S01]  /*7880*/  LOP3.LUT R2, R12, UR6, RZ, 0xc0, !PT ;  /* 0x000000060c027c12 */ /* 0x000fe2000f8ec0ff */
[----:B------:R-:W-:Y:S01]  /*7890*/  UIMAD UR7, UR8, UR9, UR7 ;  /* 0x00000009080772a4 */ /* 0x000fe2000f8e0207 */
[----:B------:R-:W-:Y:S01]  /*78a0*/  LOP3.LUT R5, R10, UR4, RZ, 0xc0, !PT ;  /* 0x000000040a057c12 */ /* 0x000fe2000f8ec0ff */
[----:B------:R-:W-:Y:S01]  /*78b0*/  IMAD.MOV R4, RZ, RZ, -R3 ;  /* 0x000000ffff047224 */ /* 0x000fe200078e0a03 */
[----:B------:R-:W-:Y:S01]  /*78c0*/  ULDC UR8, c[0x0][0x148] ;  /* 0x0000520000087ab9 */ /* 0x000fe20000000800 */
[----:B------:R-:W-:Y:S01]  /*78d0*/  IMAD R18, R3, UR5, R2 ;  /* 0x0000000503127c24 */ /* 0x000fe2000f8e0202 */
[----:B------:R-:W-:Y:S01]  /*78e0*/  PLOP3.LUT P1, PT, PT, PT, UP0, 0x80, 0x0 ;  /* 0x000000000000781c */ /* 0x000fe20003f2f008 */
[----:B------:R-:W-:Y:S01]  /*78f0*/  IMAD.MOV.U32 R3, RZ, RZ, 0x1 ;  /* 0x00000001ff037424 */ /* 0x000fe200078e00ff */
[----:B------:R-:W-:-:S03]  /*7900*/  @UP0 UIMAD UR7, UR8, UR10, UR12 ;  /* 0x0000000a080702a4 */ /* 0x000fc6000f8e020c */
[----:B------:R-:W-:Y:S02]  /*7910*/  ULDC UR8, c[0x0][0x638] ;  /* 0x00018e0000087ab9 */ /* 0x000fe40000000800 */
[----:B------:R-:W-:Y:S02]  /*7920*/  IMAD R2, R4, UR8, R13 ;  /* 0x0000000804027c24 */ /* 0x000fe4000f8e020d */
[----:B--2---:R-:W-:Y:S01]  /*7930*/  IMAD R18, R18, R15, UR7 ;  /* 0x0000000712127e24 */ /* 0x004fe2000f8e020f */
[----:B------:R-:W-:Y:S02]  /*7940*/  ULDC UR7, c[0x0][0x600] ;  /* 0x0001800000077ab9 */ /* 0x000fe40000000800 */
[----:B------:R-:W-:-:S05]  /*7950*/  IMAD R5, R2, UR7, R5 ;  /* 0x0000000702057c24 */ /* 0x000fca000f8e0205 */
[----:B------:R-:W-:Y:S02]  /*7960*/  SEL R2, R5, R18, !P1 ;  /* 0x0000001205027207 */ /* 0x000fe40004800000 */
[----:B------:R-:W-:-:S07]  /*7970*/  SEL R18, R18, R5, !P1 ;  /* 0x0000000512127207 */ /* 0x000fce0004800000 */
.L_x_171:
[----:B------:R-:W-:Y:S05]  /*7980*/  BSYNC B1 ;  /* 0x0000000000017941 */ /* 0x000fea0003800000 */
.L_x_170:
[----:B------:R-:W-:-:S13]  /*7990*/  LOP3.LUT P1, RZ, R3, 0xff, RZ, 0xc0, !PT ;  /* 0x000000ff03ff7812 */ /* 0x000fda000782c0ff */
[----:B------:R-:W-:Y:S05]  /*79a0*/  @P1 BRA `(.L_x_174) ;  /* 0xfffffff400081947 */ /* 0x000fea000383ffff */
[----:B------:R-:W-:Y:S05]  /*79b0*/  BSYNC B0 ;  /* 0x0000000000007941 */ /* 0x000fea0003800000 */
.L_x_162:
[----:B------:R-:W-:-:S03]  /*79c0*/  UMOV UR7, 0xffffffff ;  /* 0xffffffff00077882 */ /* 0x000fc60000000000 */
[----:B------:R-:W-:Y:S05]  /*79d0*/  BRA.DIV UR7, `(.L_x_175) ;  /* 0x0000000607447947 */ /* 0x000fea000b800000 */
[----:B------:R-:W-:-:S13]  /*79e0*/  ELECT P6, URZ, PT ;  /* 0x00000000003f782f */ /* 0x000fda00038c0000 */
.L_x_191:
[----:B------:R-:W-:Y:S04]  /*79f0*/  BSSY B0, `(.L_x_176) ;  /* 0x000002c000007945 */ /* 0x000fe80003800000 */
[----:B------:R-:W-:Y:S05]  /*7a00*/  @!P6 BRA `(.L_x_177) ;  /* 0x0000000000a8e947 */ /* 0x000fea0003800000 */
[----:B------:R-:W-:-:S04]  /*7a10*/  ULOP3.LUT UR7, UR40, 0x2, URZ, 0xfc, !UPT ;  /* 0x0000000228077892 */ /* 0x000fc8000f8efc3f */
[----:B------:R-:W-:-:S06]  /*7a20*/  UISETP.NE.AND UP0, UPT, UR7, 0x3, UPT ;  /* 0x000000030700788c */ /* 0x000fcc000bf05270 */
[----:B------:R-:W-:-:S13]  /*7a30*/  PLOP3.LUT P0, PT, PT, PT, UP0, 0x80, 0x0 ;  /* 0x000000000000781c */ /* 0x000fda0003f0f008 */
[----:B------:R-:W-:Y:S05]  /*7a40*/  @!P0 BRA `(.L_x_178) ;  /* 0x0000000000048947 */ /* 0x000fea0003800000 */
[----:B------:R-:W-:Y:S01]  /*7a50*/  BPT.TRAP 0x1 ;  /* 0x000000040000795c */ /* 0x000fe20000300000 */
.L_x_178:
[----:B------:R-:W0:Y:S01]  /*7a60*/  S2R R3, SR_CgaCtaId ;  /* 0x0000000000037919 */ /* 0x000e220000008800 */
[----:B------:R-:W-:-:S04]  /*7a70*/  MOV R2, 0x400 ;  /* 0x0000040000027802 */ /* 0x000fc80000000f00 */
[----:B0-----:R-:W-:Y:S02]  /*7a80*/  LEA R3, R3, R2, 0x18 ;  /* 0x0000000203037211 */ /* 0x001fe400078ec0ff */
[----:B------:R-:W-:-:S03]  /*7a90*/  SHF.L.U32 R2, R8, 0x1f, RZ ;  /* 0x0000001f08027819 */ /* 0x000fc600000006ff */
[----:B------:R-:W-:-:S04]  /*7aa0*/  VIADD R3, R3, 0x20 ;  /* 0x0000002003037836 */ /* 0x000fc80000000000 */
[C---:B------:R-:W-:Y:S02]  /*7ab0*/  IMAD R7, R0.reuse, 0x8, R3 ;  /* 0x0000000800077824 */ /* 0x040fe400078e0203 */
[----:B------:R-:W-:Y:S02]  /*7ac0*/  VIADD R0, R0, 0x1 ;  /* 0x0000000100007836 */ /* 0x000fe40000000000 */
[----:B------:R-:W0:Y:S03]  /*7ad0*/  SYNCS.PHASECHK.TRANS64.TRYWAIT P0, [R7+URZ], R2 ;  /* 0x00000002070075a7 */ /* 0x000e26000800017f */
[----:B------:R-:W-:-:S04]  /*7ae0*/  ISETP.NE.AND P1, PT, R0, 0x4, PT ;  /* 0x000000040000780c */ /* 0x000fc80003f25270 */
[----:B------:R-:W-:Y:S02]  /*7af0*/  SEL R5, RZ, 0x1, P1 ;  /* 0x00000001ff057807 */ /* 0x000fe40000800000 */
[----:B------:R-:W-:Y:S02]  /*7b00*/  SEL R0, R0, RZ, P1 ;  /* 0x000000ff00007207 */ /* 0x000fe40000800000 */
[----:B------:R-:W-:-:S03]  /*7b10*/  LOP3.LUT R5, R8, R5, RZ, 0x3c, !PT ;  /* 0x0000000508057212 */ /* 0x000fc600078e3cff */
[----:B------:R-:W-:Y:S01]  /*7b20*/  IMAD R9, R0, 0x8, R3 ;  /* 0x0000000800097824 */ /* 0x000fe200078e0203 */
[----:B------:R-:W-:Y:S01]  /*7b30*/  SHF.L.U32 R4, R5, 0x1f, RZ ;  /* 0x0000001f05047819 */ /* 0x000fe200000006ff */
[----:B0-----:R-:W-:Y:S06]  /*7b40*/  @!P0 BRA `(.L_x_179) ;  /* 0x0000000400088947 */ /* 0x001fec0003800000 */
.L_x_192:
[----:B------:R-:W1:Y:S01]  /*7b50*/  SYNCS.PHASECHK.TRANS64.TRYWAIT P0, [R9+URZ], R4 ;  /* 0x00000004090075a7 */ /* 0x000e62000800017f */
[----:B------:R-:W-:-:S05]  /*7b60*/  VIADD R0, R0, 0x1 ;  /* 0x0000000100007836 */ /* 0x000fca0000000000 */
[----:B------:R-:W-:-:S04]  /*7b70*/  ISETP.NE.AND P1, PT, R0, 0x4, PT ;  /* 0x000000040000780c */ /* 0x000fc80003f25270 */
[----:B0-----:R-:W-:Y:S02]  /*7b80*/  SEL R2, RZ, 0x1, P1 ;  /* 0x00000001ff027807 */ /* 0x001fe40000800000 */
[----:B------:R-:W-:Y:S02]  /*7b90*/  SEL R0, R0, RZ, P1 ;  /* 0x000000ff00007207 */ /* 0x000fe40000800000 */
[----:B------:R-:W-:-:S03]  /*7ba0*/  LOP3.LUT R7, R5, R2, RZ, 0x3c, !PT ;  /* 0x0000000205077212 */ /* 0x000fc600078e3cff */
[----:B------:R-:W-:Y:S01]  /*7bb0*/  IMAD R6, R0, 0x8, R3 ;  /* 0x0000000800067824 */ /* 0x000fe200078e0203 */
[----:B------:R-:W-:Y:S01]  /*7bc0*/  SHF.L.U32 R5, R7, 0x1f, RZ ;  /* 0x0000001f07057819 */ /* 0x000fe200000006ff */
[----:B-1----:R-:W-:Y:S06]  /*7bd0*/  @!P0 BRA `(.L_x_180) ;  /* 0x0000000000f88947 */ /* 0x002fec0003800000 */
.L_x_193:
[----:B------:R-:W1:Y:S01]  /*7be0*/  SYNCS.PHASECHK.TRANS64.TRYWAIT P0, [R6+URZ], R5 ;  /* 0x00000005060075a7 */ /* 0x000e62000800017f */
[----:B------:R-:W-:-:S05]  /*7bf0*/  VIADD R0, R0, 0x1 ;  /* 0x0000000100007836 */ /* 0x000fca0000000000 */
[----:B------:R-:W-:-:S04]  /*7c00*/  ISETP.NE.AND P1, PT, R0, 0x4, PT ;  /* 0x000000040000780c */ /* 0x000fc80003f25270 */
[----:B------:R-:W-:Y:S02]  /*7c10*/  SEL R2, RZ, 0x1, P1 ;  /* 0x00000001ff027807 */ /* 0x000fe40000800000 */
[----:B------:R-:W-:Y:S02]  /*7c20*/  SEL R0, R0, RZ, P1 ;  /* 0x000000ff00007207 */ /* 0x000fe40000800000 */
[----:B------:R-:W-:Y:S01]  /*7c30*/  LOP3.LUT R2, R7, R2, RZ, 0x3c, !PT ;  /* 0x0000000207027212 */ /* 0x000fe200078e3cff */
[----:B-1----:R-:W-:Y:S06]  /*7c40*/  @!P0 BRA `(.L_x_181) ;  /* 0x0000000000f08947 */ /* 0x002fec0003800000 */
.L_x_194:
[----:B------:R-:W-:Y:S01]  /*7c50*/  IMAD R3, R0, 0x8, R3 ;  /* 0x0000000800037824 */ /* 0x000fe200078e0203 */
[----:B------:R-:W-:-:S07]  /*7c60*/  SHF.L.U32 R0, R2, 0x1f, RZ ;  /* 0x0000001f02007819 */ /* 0x000fce00000006ff */
.L_x_182:
[----:B--2---:R2:W3:Y:S02]  /*7c70*/  SYNCS.PHASECHK.TRANS64.TRYWAIT P0, [R3+URZ], R0 ;  /* 0x00000000030075a7 */ /* 0x0044e4000800017f */
[----:B---3--:R-:W-:Y:S05]  /*7c80*/  @!P0 NANOSLEEP.SYNCS 0x989680 ;  /* 0x009896800000895d */ /* 0x008fea0003900000 */
[----:B------:R-:W3:Y:S02]  /*7c90*/  @!P0 SYNCS.PHASECHK.TRANS64 P0, [R3+URZ], R0 ;  /* 0x00000000030085a7 */ /* 0x000ee4000800007f */
[----:B---3--:R-:W-:Y:S05]  /*7ca0*/  @!P0 BRA `(.L_x_182) ;  /* 0xfffffffc00f08947 */ /* 0x008fea000383ffff */
.L_x_177:
[----:B------:R-:W-:Y:S05]  /*7cb0*/  BSYNC B0 ;  /* 0x0000000000007941 */ /* 0x000fea0003800000 */
.L_x_176:
[----:B------:R-:W-:Y:S05]  /*7cc0*/  EXIT ;  /* 0x000000000000794d */ /* 0x000fea0003800000 */
.L_x_14:
[----:B0-----:R0:W1:Y:S02]  /*7cd0*/  SYNCS.PHASECHK.TRANS64.TRYWAIT P0, [R95+URZ+-0x8], R0 ;  /* 0xfffff8005f0075a7 */ /* 0x001064000800017f */
[----:B-1----:R-:W-:Y:S05]  /*7ce0*/  @!P0 NANOSLEEP.SYNCS 0x989680 ;  /* 0x009896800000895d */ /* 0x002fea0003900000 */
[----:B------:R-:W1:Y:S02]  /*7cf0*/  @!P0 SYNCS.PHASECHK.TRANS64 P0, [R95+URZ+-0x8], R0 ;  /* 0xfffff8005f0085a7 */ /* 0x000e64000800007f */
[----:B-1----:R-:W-:Y:S05]  /*7d00*/  @!P0 BRA `(.L_x_14) ;  /* 0xfffffffc00f08947 */ /* 0x002fea000383ffff */
[----:B------:R-:W-:Y:S05]  /*7d10*/  BRA `(.L_x_183) ;  /* 0xffffff98004c7947 */ /* 0x000fea000383ffff */
.L_x_19:
[----:B-1----:R1:W2:Y:S02]  /*7d20*/  SYNCS.PHASECHK.TRANS64.TRYWAIT P1, [R3+URZ], R0 ;  /* 0x00000000030075a7 */ /* 0x0022a4000802017f */
[----:B--2---:R-:W-:Y:S05]  /*7d30*/  @!P1 NANOSLEEP.SYNCS 0x989680 ;  /* 0x009896800000995d */ /* 0x004fea0003900000 */
[----:B------:R-:W2:Y:S02]  /*7d40*/  @!P1 SYNCS.PHASECHK.TRANS64 P1, [R3+URZ], R0 ;  /* 0x00000000030095a7 */ /* 0x000ea4000802007f */
[----:B--2---:R-:W-:Y:S05]  /*7d50*/  @!P1 BRA `(.L_x_19) ;  /* 0xfffffffc00f09947 */ /* 0x004fea000383ffff */
[----:B------:R-:W-:Y:S05]  /*7d60*/  BRA `(.L_x_18) ;  /* 0xffffff9800c47947 */ /* 0x000fea000383ffff */
.L_x_24:
[----:B-1----:R-:W-:-:S04]  /*7d70*/  IMAD.U32 R4, RZ, RZ, UR4 ;  /* 0x00000004ff047e24 */ /* 0x002fc8000f8e00ff */
[----:B------:R1:W2:Y:S03]  /*7d80*/  SYNCS.PHASECHK.TRANS64.TRYWAIT P1, [R4+URZ], R3 ;  /* 0x00000003040075a7 */ /* 0x0002a6000802017f */
[----:B--2---:R-:W-:Y:S05]  /*7d90*/  @!P1 NANOSLEEP.SYNCS 0x989680 ;  /* 0x009896800000995d */ /* 0x004fea0003900000 */
[----:B------:R-:W2:Y:S02]  /*7da0*/  @!P1 SYNCS.PHASECHK.TRANS64 P1, [R4+URZ], R3 ;  /* 0x00000003040095a7 */ /* 0x000ea4000802007f */
[----:B--2---:R-:W-:Y:S05]  /*7db0*/  @!P1 BRA `(.L_x_24) ;  /* 0xfffffffc00ec9947 */ /* 0x004fea000383ffff */
[----:B------:R-:W-:Y:S05]  /*7dc0*/  BRA `(.L_x_23) ;  /* 0xffffffa000047947 */ /* 0x000fea000383ffff */
.L_x_30:
[----:B0-----:R0:W1:Y:S02]  /*7dd0*/  SYNCS.PHASECHK.TRANS64.TRYWAIT P0, [R95+URZ+0x8], R0 ;  /* 0x000008005f0075a7 */ /* 0x001064000800017f */
[----:B-1----:R-:W-:Y:S05]  /*7de0*/  @!P0 NANOSLEEP.SYNCS 0x989680 ;  /* 0x009896800000895d */ /* 0x002fea0003900000 */
[----:B------:R-:W1:Y:S02]  /*7df0*/  @!P0 SYNCS.PHASECHK.TRANS64 P0, [R95+URZ+0x8], R0 ;  /* 0x000008005f0085a7 */ /* 0x000e64000800007f */
[----:B-1----:R-:W-:Y:S05]  /*7e00*/  @!P0 BRA `(.L_x_30) ;  /* 0xfffffffc00f08947 */ /* 0x002fea000383ffff */
[----:B------:R-:W-:Y:S05]  /*7e10*/  BRA `(.L_x_184) ;  /* 0xffffffa4007c7947 */ /* 0x000fea000383ffff */
.L_x_163:
[----:B------:R-:W-:Y:S01]  /*7e20*/  BSSY B1, `(.L_x_185) ;  /* 0x0000006000017945 */ /* 0x000fe20003800000 */
[----:B------:R-:W-:-:S07]  /*7e30*/  IMAD.MOV.U32 R15, RZ, RZ, -0x1 ;  /* 0xffffffffff0f7424 */ /* 0x000fce00078e00ff */
[----:B------:R-:W-:Y:S05]  /*7e40*/  WARPSYNC.COLLECTIVE R15, `(.L_x_186) ;  /* 0x000000000f0c7348 */ /* 0x000fea0003c00000 */
[----:B------:R-:W-:Y:S02]  /*7e50*/  ELECT P6, UR62, PT ;  /* 0x00000000003e782f */ /* 0x000fe400038c0000 */
[----:B------:R-:W-:Y:S01]  /*7e60*/  MOV R14, UR62 ;  /* 0x0000003e000e7c02 */ /* 0x000fe20008000f00 */
[----:B------:R-:W-:Y:S10]  /*7e70*/  ENDCOLLECTIVE ;  /* 0x000000000000791b */ /* 0x000ff40003800000 */
.L_x_186:
[----:B------:R-:W-:Y:S05]  /*7e80*/  BSYNC B1 ;  /* 0x0000000000017941 */ /* 0x000fea0003800000 */
.L_x_185:
[----:B------:R-:W-:Y:S05]  /*7e90*/  BRA `(.L_x_187) ;  /* 0xffffffec00d87947 */ /* 0x000fea000383ffff */
.L_x_166:
[----:B-1----:R1:W2:Y:S02]  /*7ea0*/  SYNCS.PHASECHK.TRANS64.TRYWAIT P1, [R7+URZ+0x20], R4 ;  /* 0x00002004070075a7 */ /* 0x0022a4000802017f */
[----:B--2---:R-:W-:Y:S05]  /*7eb0*/  @!P1 NANOSLEEP.SYNCS 0x989680 ;  /* 0x009896800000995d */ /* 0x004fea0003900000 */
[----:B------:R-:W2:Y:S02]  /*7ec0*/  @!P1 SYNCS.PHASECHK.TRANS64 P1, [R7+URZ+0x20], R4 ;  /* 0x00002004070095a7 */ /* 0x000ea4000802007f */
[----:B--2---:R-:W-:Y:S05]  /*7ed0*/  @!P1 BRA `(.L_x_166) ;  /* 0xfffffffc00f09947 */ /* 0x004fea000383ffff */
[----:B------:R-:W-:Y:S05]  /*7ee0*/  BRA `(.L_x_188) ;  /* 0xfffffff0000c7947 */ /* 0x000fea000383ffff */
.L_x_175:
[----:B------:R-:W-:Y:S01]  /*7ef0*/  BSSY B0, `(.L_x_189) ;  /* 0x0000006000007945 */ /* 0x000fe20003800000 */
[----:B------:R-:W-:-:S07]  /*7f00*/  IMAD.MOV.U32 R15, RZ, RZ, -0x1 ;  /* 0xffffffffff0f7424 */ /* 0x000fce00078e00ff */
[----:B------:R-:W-:Y:S05]  /*7f10*/  WARPSYNC.COLLECTIVE R15, `(.L_x_190) ;  /* 0x000000000f0c7348 */ /* 0x000fea0003c00000 */
[----:B------:R-:W-:Y:S02]  /*7f20*/  ELECT P6, UR62, PT ;  /* 0x00000000003e782f */ /* 0x000fe400038c0000 */
[----:B------:R-:W-:Y:S01]  /*7f30*/  MOV R14, UR62 ;  /* 0x0000003e000e7c02 */ /* 0x000fe20008000f00 */
[----:B------:R-:W-:Y:S10]  /*7f40*/  ENDCOLLECTIVE ;  /* 0x000000000000791b */ /* 0x000ff40003800000 */
.L_x_190:
[----:B------:R-:W-:Y:S05]  /*7f50*/  BSYNC B0 ;  /* 0x0000000000007941 */ /* 0x000fea0003800000 */
.L_x_189:
[----:B------:R-:W-:Y:S05]  /*7f60*/  BRA `(.L_x_191) ;  /* 0xfffffff800a07947 */ /* 0x000fea000383ffff */
.L_x_179:
[----:B0-----:R0:W1:Y:S02]  /*7f70*/  SYNCS.PHASECHK.TRANS64.TRYWAIT P0, [R7+URZ], R2 ;  /* 0x00000002070075a7 */ /* 0x001064000800017f */
[----:B-1----:R-:W-:Y:S05]  /*7f80*/  @!P0 NANOSLEEP.SYNCS 0x989680 ;  /* 0x009896800000895d */ /* 0x002fea0003900000 */
[----:B------:R-:W1:Y:S02]  /*7f90*/  @!P0 SYNCS.PHASECHK.TRANS64 P0, [R7+URZ], R2 ;  /* 0x00000002070085a7 */ /* 0x000e64000800007f */
[----:B-1----:R-:W-:Y:S05]  /*7fa0*/  @!P0 BRA `(.L_x_179) ;  /* 0xfffffffc00f08947 */ /* 0x002fea000383ffff */
[----:B------:R-:W-:Y:S05]  /*7fb0*/  BRA `(.L_x_192) ;  /* 0xfffffff800e47947 */ /* 0x000fea000383ffff */
.L_x_180:
[----:B0-----:R0:W1:Y:S02]  /*7fc0*/  SYNCS.PHASECHK.TRANS64.TRYWAIT P0, [R9+URZ], R4 ;  /* 0x00000004090075a7 */ /* 0x001064000800017f */
[----:B-1----:R-:W-:Y:S05]  /*7fd0*/  @!P0 NANOSLEEP.SYNCS 0x989680 ;  /* 0x009896800000895d */ /* 0x002fea0003900000 */
[----:B------:R-:W1:Y:S02]  /*7fe0*/  @!P0 SYNCS.PHASECHK.TRANS64 P0, [R9+URZ], R4 ;  /* 0x00000004090085a7 */ /* 0x000e64000800007f */
[----:B-1----:R-:W-:Y:S05]  /*7ff0*/  @!P0 BRA `(.L_x_180) ;  /* 0xfffffffc00f08947 */ /* 0x002fea000383ffff */
[----:B------:R-:W-:Y:S05]  /*8000*/  BRA `(.L_x_193) ;  /* 0xfffffff800f47947 */ /* 0x000fea000383ffff */
.L_x_181:
[----:B-1----:R1:W2:Y:S02]  /*8010*/  SYNCS.PHASECHK.TRANS64.TRYWAIT P0, [R6+URZ], R5 ;  /* 0x00000005060075a7 */ /* 0x0022a4000800017f */
[----:B--2---:R-:W-:Y:S05]  /*8020*/  @!P0 NANOSLEEP.SYNCS 0x989680 ;  /* 0x009896800000895d */ /* 0x004fea0003900000 */
[----:B------:R-:W2:Y:S02]  /*8030*/  @!P0 SYNCS.PHASECHK.TRANS64 P0, [R6+URZ], R5 ;  /* 0x00000005060085a7 */ /* 0x000ea4000800007f */
[----:B--2---:R-:W-:Y:S05]  /*8040*/  @!P0 BRA `(.L_x_181) ;  /* 0xfffffffc00f08947 */ /* 0x004fea000383ffff */
[----:B------:R-:W-:Y:S05]  /*8050*/  BRA `(.L_x_194) ;  /* 0xfffffff800fc7947 */ /* 0x000fea000383ffff */
.L_x_195:
[----:B------:R-:W-:-:S00]  /*8060*/  BRA `(.L_x_195) ;  /* 0xfffffffc00fc7947 */ /* 0x000fc0000383ffff */
[----:B------:R-:W-:-:S00]  /*8070*/  NOP ;  /* 0x0000000000007918 */ /* 0x000fc00000000000 */
        /* <DEDUP_REMOVED lines=8> */
.L_x_196:


//--------------------- .nv.global.init           --------------------------
	.section	.nv.global.init,"aw",@progbits
.nv.global.init:
	.type		$str$22,@object
	.size		$str$22,($str$23 - $str$22)
$str$22:
        /*0000*/ 	.byte	0x6b, 0x5f, 0x74, 0x69, 0x6c, 0x65, 0x5f, 0x63, 0x6f, 0x75, 0x6e, 0x74, 0x20, 0x3e, 0x3d, 0x20
        /*0010*/ 	.byte	0x31, 0x00
	.type		$str$23,@object
	.size		$str$23,(__unnamed_1 - $str$23)
$str$23:
        /*0012*/ 	.byte	0x2f, 0x74, 0x6d, 0x70, 0x2f, 0x63, 0x75, 0x74, 0x6c, 0x61, 0x73, 0x73, 0x5f, 0x73, 0x77, 0x65
        /*0022*/ 	.byte	0x65, 0x70, 0x5f, 0x73, 0x72, 0x63, 0x2f, 0x69, 0x6e, 0x63, 0x6c, 0x75, 0x64, 0x65, 0x2f, 0x63
        /*0032*/ 	.byte	0x75, 0x74, 0x6c, 0x61, 0x73, 0x73, 0x2f, 0x67, 0x65, 0x6d, 0x6d, 0x2f, 0x63, 0x6f, 0x6c, 0x6c
        /*0042*/ 	.byte	0x65, 0x63, 0x74, 0x69, 0x76, 0x65, 0x2f, 0x73, 0x6d, 0x39, 0x30, 0x5f, 0x6d, 0x6d, 0x61, 0x5f
        /*0052*/ 	.byte	0x74, 0x6d, 0x61, 0x5f, 0x67, 0x6d, 0x6d, 0x61, 0x5f, 0x73, 0x73, 0x5f, 0x77, 0x61, 0x72, 0x70
        /*0062*/ 	.byte	0x73, 0x70, 0x65, 0x63, 0x69, 0x61, 0x6c, 0x69, 0x7a, 0x65, 0x64, 0x2e, 0x68, 0x70, 0x70, 0x00
	.type		__unnamed_1,@object
	.size		__unnamed_1,(.L_0 - __unnamed_1)
__unnamed_1:
        /*0072*/ 	.byte	0x76, 0x6f, 0x69, 0x64, 0x20, 0x63, 0x75, 0x74, 0x6c, 0x61, 0x73, 0x73, 0x3a, 0x3a, 0x67, 0x65
        /* <DEDUP_REMOVED lines=180> */
        /*0bc2*/ 	.byte	0x5d, 0x00
.L_0:


//--------------------- .nv.shared._ZN7cutlass13device_kernelINS_4gemm6kernel13GemmUniversalIN4cute5tupleIJiiiiEEENS1_10collective13CollectiveMmaINS1_34MainloopSm90TmaGmmaWarpSpecializedILi4ENS5_IJNS4_1CILi1EEESB_SB_EEENS1_32KernelTmaWarpSpecializedPingpongEEENS5_IJNSA_ILi64EEENSA_ILi128EEESG_EEENS_10bfloat16_tENS5_IJlSB_lEEESI_SJ_NS4_8TiledMMAINS4_8MMA_AtomIJNS4_4SM904GMMA28MMA_64x128x16_F32BF16BF16_SSILNSN_5MajorE0ELSP_0ELNSN_7ScaleInE1ELSQ_1EEEEEENS4_6LayoutISC_NS5_IJNSA_ILi0EEESU_SU_EEEEENS5_IJNS4_10UnderscoreESX_SX_EEEEENS4_13SM90_TMA_LOADENS4_14ComposedLayoutINS4_7SwizzleILi3ELi4ELi3EEENS4_18smem_ptr_flag_bitsILi16EEENST_INS5_IJNSA_ILi8EEESF_EEENS5_IJSF_SB_EEEEEEEvNS4_8identityES10_S1A_vS1B_EENS_8epilogue10collective6detail29Sm90TmaWarpSpecializedAdapterINS1E_15DefaultEpilogueISI_SJ_SJ_NS1D_6thread17LinearCombinationISI_Li1EffLNS1I_9ScaleType4KindE0ELNS_15FloatRoundStyleE2ESI_EENS1_15EpilogueDefaultEEEEEvvEEEEvNT_6ParamsE --------------------------
	.section	.nv.shared._ZN7cutlass13device_kernelINS_4gemm6kernel13GemmUniversalIN4cute5tupleIJiiiiEEENS1_10collective13CollectiveMmaINS1_34MainloopSm90TmaGmmaWarpSpecializedILi4ENS5_IJNS4_1CILi1EEESB_SB_EEENS1_32KernelTmaWarpSpecializedPingpongEEENS5_IJNSA_ILi64EEENSA_ILi128EEESG_EEENS_10bfloat16_tENS5_IJlSB_lEEESI_SJ_NS4_8TiledMMAINS4_8MMA_AtomIJNS4_4SM904GMMA28MMA_64x128x16_F32BF16BF16_SSILNSN_5MajorE0ELSP_0ELNSN_7ScaleInE1ELSQ_1EEEEEENS4_6LayoutISC_NS5_IJNSA_ILi0EEESU_SU_EEEEENS5_IJNS4_10UnderscoreESX_SX_EEEEENS4_13SM90_TMA_LOADENS4_14ComposedLayoutINS4_7SwizzleILi3ELi4ELi3EEENS4_18smem_ptr_flag_bitsILi16EEENST_INS5_IJNSA_ILi8EEESF_EEENS5_IJSF_SB_EEEEEEEvNS4_8identityES10_S1A_vS1B_EENS_8epilogue10collective6detail29Sm90TmaWarpSpecializedAdapterINS1E_15DefaultEpilogueISI_SJ_SJ_NS1D_6thread17LinearCombinationISI_Li1EffLNS1I_9ScaleType4KindE0ELNS_15FloatRoundStyleE2ESI_EENS1_15EpilogueDefaultEEEEEvvEEEEvNT_6ParamsE,"aw",@nobits
	.sectionflags	@""
	.align	16
	.zero		1024


//--------------------- .nv.shared.reserved.0     --------------------------
	.section	.nv.shared.reserved.0,"aw",@nobits
	.weak		__nv_reservedSMEM_offset_0_alias
	.size		__nv_reservedSMEM_offset_0_alias, 0, 0
	.other		__nv_reservedSMEM_offset_0_alias,@"STO_CUDA_RESERVED_SHARED STV_DEFAULT"
__nv_reservedSMEM_offset_0_alias:
	.zero		0


//--------------------- .nv.global                --------------------------
	.section	.nv.global,"aw",@nobits
.nv.global:
	.type		_ZN40_INTERNAL_ebacf1ca_4_k_cu_06b5057a_185934cute1_E,@object
	.size		_ZN40_INTERNAL_ebacf1ca_4_k_cu_06b5057a_185934cute1_E,(_ZN40_INTERNAL_ebacf1ca_4_k_cu_06b5057a_185934cuda3std3__45__cpo6cbeginE - _ZN40_INTERNAL_ebacf1ca_4_k_cu_06b5057a_185934cute1_E)
_ZN40_INTERNAL_ebacf1ca_4_k_cu_06b5057a_185934cute1_E:
	.zero		1
	.type		_ZN40_INTERNAL_ebacf1ca_4_k_cu_06b5057a_185934cuda3std3__45__cpo6cbeginE,@object
	.size		_ZN40_INTERNAL_ebacf1ca_4_k_cu_06b5057a_185934cuda3std3__45__cpo6cbeginE,(_ZN40_INTERNAL_ebacf1ca_4_k_cu_06b5057a_185934cuda3std3__48in_placeE - _ZN40_INTERNAL_ebacf1ca_4_k_cu_06b5057a_185934cuda3std3__45__cpo6cbeginE)
_ZN40_INTERNAL_ebacf1ca_4_k_cu_06b5057a_185934cuda3std3__45__cpo6cbeginE:
	.zero		1
	.type		_ZN40_INTERNAL_ebacf1ca_4_k_cu_06b5057a_185934cuda3std3__48in_placeE,@object
	.size		_ZN40_INTERNAL_ebacf1ca_4_k_cu_06b5057a_185934cuda3std3__48in_placeE,(_ZN40_INTERNAL_ebacf1ca_4_k_cu_06b5057a_185934cuda3std6ranges3__45__cpo9iter_moveE - _ZN40_INTERNAL_ebacf1ca_4_k_cu_06b5057a_185934cuda3std3__48in_placeE)
_ZN40_INTERNAL_ebacf1ca_4_k_cu_06b5057a_185934cuda3std3__48in_placeE:
	.zero		1
	.type		_ZN40_INTERNAL_ebacf1ca_4_k_cu_06b5057a_185934cuda3std6ranges3__45__cpo9iter_moveE,@object
	.size		_ZN40_INTERNAL_ebacf1ca_4_k_cu_06b5057a_185934cuda3std6ranges3__45__cpo9iter_moveE,(_ZN40_INTERNAL_ebacf1ca_4_k_cu_06b5057a_185934cuda3std3__45__cpo5beginE - _ZN40_INTERNAL_ebacf1ca_4_k_cu_06b5057a_185934cuda3std6ranges3__45__cpo9iter_moveE)
_ZN40_INTERNAL_ebacf1ca_4_k_cu_06b5057a_185934cuda3std6ranges3__45__cpo9iter_moveE:
	.zero		1
	.type		_ZN40_INTERNAL_ebacf1ca_4_k_cu_06b5057a_185934cuda3std3__45__cpo5beginE,@object
	.size		_ZN40_INTERNAL_ebacf1ca_4_k_cu_06b5057a_185934cuda3std3__45__cpo5beginE,(_ZN40_INTERNAL_ebacf1ca_4_k_cu_06b5057a_185934cuda3std3__442_GLOBAL__N__ebacf1ca_4_k_cu_06b5057a_185936ignoreE - _ZN40_INTERNAL_ebacf1ca_4_k_cu_06b5057a_185934cuda3std3__45__cpo5beginE)
_ZN40_INTERNAL_ebacf1ca_4_k_cu_06b5057a_185934cuda3std3__45__cpo5beginE:
	.zero		1
	.type		_ZN40_INTERNAL_ebacf1ca_4_k_cu_06b5057a_185934cuda3std3__442_GLOBAL__N__ebacf1ca_4_k_cu_06b5057a_185936ignoreE,@object
	.size		_ZN40_INTERNAL_ebacf1ca_4_k_cu_06b5057a_185934cuda3std3__442_GLOBAL__N__ebacf1ca_4_k_cu_06b5057a_185936ignoreE,(_ZN40_INTERNAL_ebacf1ca_4_k_cu_06b5057a_185934cute7productE - _ZN40_INTERNAL_ebacf1ca_4_k_cu_06b5057a_185934cuda3std3__442_GLOBAL__N__ebacf1ca_4_k_cu_06b5057a_185936ignoreE)
_ZN40_INTERNAL_ebacf1ca_4_k_cu_06b5057a_185934cuda3std3__442_GLOBAL__N__ebacf1ca_4_k_cu_06b5057a_185936ignoreE:
	.zero		1
	.type		_ZN40_INTERNAL_ebacf1ca_4_k_cu_06b5057a_185934cute7productE,@object
	.size		_ZN40_INTERNAL_ebacf1ca_4_k_cu_06b5057a_185934cute7productE,(_ZN40_INTERNAL_ebacf1ca_4_k_cu_06b5057a_185934cuda3std3__45__cpo3endE - _ZN40_INTERNAL_ebacf1ca_4_k_cu_06b5057a_185934cute7productE)
_ZN40_INTERNAL_ebacf1ca_4_k_cu_06b5057a_185934cute7productE:
	.zero		1
	.type		_ZN40_INTERNAL_ebacf1ca_4_k_cu_06b5057a_185934cuda3std3__45__cpo3endE,@object
	.size		_ZN40_INTERNAL_ebacf1ca_4_k_cu_06b5057a_185934cuda3std3__45__cpo3endE,(_ZN40_INTERNAL_ebacf1ca_4_k_cu_06b5057a_185934cuda3std3__419piecewise_constructE - _ZN40_INTERNAL_ebacf1ca_4_k_cu_06b5057a_185934cuda3std3__45__cpo3endE)
_ZN40_INTERNAL_ebacf1ca_4_k_cu_06b5057a_185934cuda3std3__45__cpo3endE:
	.zero		1
	.type		_ZN40_INTERNAL_ebacf1ca_4_k_cu_06b5057a_185934cuda3std3__419piecewise_constructE,@object
	.size		_ZN40_INTERNAL_ebacf1ca_4_k_cu_06b5057a_185934cuda3std3__419piecewise_constructE,(_ZN40_INTERNAL_ebacf1ca_4_k_cu_06b5057a_185934cuda3std3__45__cpo4cendE - _ZN40_INTERNAL_ebacf1ca_4_k_cu_06b5057a_185934cuda3std3__419piecewise_constructE)
_ZN40_INTERNAL_ebacf1ca_4_k_cu_06b5057a_185934cuda3std3__419piecewise_constructE:
	.zero		1
	.type		_ZN40_INTERNAL_ebacf1ca_4_k_cu_06b5057a_185934cuda3std3__45__cpo4cendE,@object
	.size		_ZN40_INTERNAL_ebacf1ca_4_k_cu_06b5057a_185934cuda3std3__45__cpo4cendE,(_ZN40_INTERNAL_ebacf1ca_4_k_cu_06b5057a_185934cuda3std6ranges3__45__cpo4swapE - _ZN40_INTERNAL_ebacf1ca_4_k_cu_06b5057a_185934cuda3std3__45__cpo4cendE)
_ZN40_INTERNAL_ebacf1ca_4_k_cu_06b5057a_185934cuda3std3__45__cpo4cendE:
	.zero		1
	.type		_ZN40_INTERNAL_ebacf1ca_4_k_cu_06b5057a_185934cuda3std6ranges3__45__cpo4swapE,@object
	.size		_ZN40_INTERNAL_ebacf1ca_4_k_cu_06b5057a_185934cuda3std6ranges3__45__cpo4swapE,(.L_8 - _ZN40_INTERNAL_ebacf1ca_4_k_cu_06b5057a_185934cuda3std6ranges3__45__cpo4swapE)
_ZN40_INTERNAL_ebacf1ca_4_k_cu_06b5057a_185934cuda3std6ranges3__45__cpo4swapE:
	.zero		1
.L_8:


//--------------------- .nv.constant0._ZN7cutlass13device_kernelINS_4gemm6kernel13GemmUniversalIN4cute5tupleIJiiiiEEENS1_10collective13CollectiveMmaINS1_34MainloopSm90TmaGmmaWarpSpecializedILi4ENS5_IJNS4_1CILi1EEESB_SB_EEENS1_32KernelTmaWarpSpecializedPingpongEEENS5_IJNSA_ILi64EEENSA_ILi128EEESG_EEENS_10bfloat16_tENS5_IJlSB_lEEESI_SJ_NS4_8TiledMMAINS4_8MMA_AtomIJNS4_4SM904GMMA28MMA_64x128x16_F32BF16BF16_SSILNSN_5MajorE0ELSP_0ELNSN_7ScaleInE1ELSQ_1EEEEEENS4_6LayoutISC_NS5_IJNSA_ILi0EEESU_SU_EEEEENS5_IJNS4_10UnderscoreESX_SX_EEEEENS4_13SM90_TMA_LOADENS4_14ComposedLayoutINS4_7SwizzleILi3ELi4ELi3EEENS4_18smem_ptr_flag_bitsILi16EEENST_INS5_IJNSA_ILi8EEESF_EEENS5_IJSF_SB_EEEEEEEvNS4_8identityES10_S1A_vS1B_EENS_8epilogue10collective6detail29Sm90TmaWarpSpecializedAdapterINS1E_15DefaultEpilogueISI_SJ_SJ_NS1D_6thread17LinearCombinationISI_Li1EffLNS1I_9ScaleType4KindE0ELNS_15FloatRoundStyleE2ESI_EENS1_15EpilogueDefaultEEEEEvvEEEEvNT_6ParamsE --------------------------
	.section	.nv.constant0._ZN7cutlass13device_kernelINS_4gemm6kernel13GemmUniversalIN4cute5tupleIJiiiiEEENS1_10collective13CollectiveMmaINS1_34MainloopSm90TmaGmmaWarpSpecializedILi4ENS5_IJNS4_1CILi1EEESB_SB_EEENS1_32KernelTmaWarpSpecializedPingpongEEENS5_IJNSA_ILi64EEENSA_ILi128EEESG_EEENS_10bfloat16_tENS5_IJlSB_lEEESI_SJ_NS4_8TiledMMAINS4_8MMA_AtomIJNS4_4SM904GMMA28MMA_64x128x16_F32BF16BF16_SSILNSN_5MajorE0ELSP_0ELNSN_7ScaleInE1ELSQ_1EEEEEENS4_6LayoutISC_NS5_IJNSA_ILi0EEESU_SU_EEEEENS5_IJNS4_10UnderscoreESX_SX_EEEEENS4_13SM90_TMA_LOADENS4_14ComposedLayoutINS4_7SwizzleILi3ELi4ELi3EEENS4_18smem_ptr_flag_bitsILi16EEENST_INS5_IJNSA_ILi8EEESF_EEENS5_IJSF_SB_EEEEEEEvNS4_8identityES10_S1A_vS1B_EENS_8epilogue10collective6detail29Sm90TmaWarpSpecializedAdapterINS1E_15DefaultEpilogueISI_SJ_SJ_NS1D_6thread17LinearCombinationISI_Li1EffLNS1I_9ScaleType4KindE0ELNS_15FloatRoundStyleE2ESI_EENS1_15EpilogueDefaultEEEEEvvEEEEvNT_6ParamsE,"a",@progbits
	.sectionflags	@""
	.align	4
.nv.constant0._ZN7cutlass13device_kernelINS_4gemm6kernel13GemmUniversalIN4cute5tupleIJiiiiEEENS1_10collective13CollectiveMmaINS1_34MainloopSm90TmaGmmaWarpSpecializedILi4ENS5_IJNS4_1CILi1EEESB_SB_EEENS1_32KernelTmaWarpSpecializedPingpongEEENS5_IJNSA_ILi64EEENSA_ILi128EEESG_EEENS_10bfloat16_tENS5_IJlSB_lEEESI_SJ_NS4_8TiledMMAINS4_8MMA_AtomIJNS4_4SM904GMMA28MMA_64x128x16_F32BF16BF16_SSILNSN_5MajorE0ELSP_0ELNSN_7ScaleInE1ELSQ_1EEEEEENS4_6LayoutISC_NS5_IJNSA_ILi0EEESU_SU_EEEEENS5_IJNS4_10UnderscoreESX_SX_EEEEENS4_13SM90_TMA_LOADENS4_14ComposedLayoutINS4_7SwizzleILi3ELi4ELi3EEENS4_18smem_ptr_flag_bitsILi16EEENST_INS5_IJNSA_ILi8EEESF_EEENS5_IJSF_SB_EEEEEEEvNS4_8identityES10_S1A_vS1B_EENS_8epilogue10collective6detail29Sm90TmaWarpSpecializedAdapterINS1E_15DefaultEpilogueISI_SJ_SJ_NS1D_6thread17LinearCombinationISI_Li1EffLNS1I_9ScaleType4KindE0ELNS_15FloatRoundStyleE2ESI_EENS1_15EpilogueDefaultEEEEEvvEEEEvNT_6ParamsE:
	.zero		1664


//--------------------- SYMBOLS --------------------------

	.type		.nv.reservedSmem.offset0,@object
	.size		.nv.reservedSmem.offset0,0x4
	.type		__assertfail,@function
